def matmul_kernel(
    a_ptr,
    b_ptr,
    c_ptr,
    M,
    N,
    K,
    stride_am,
    stride_ak,
    stride_bk,
    stride_bn,
    stride_cm,
    stride_cn,
    BLOCK_M: tl.constexpr,
    BLOCK_N: tl.constexpr,
    BLOCK_K: tl.constexpr,
    GROUP_M: tl.constexpr,
):
    pid = tl.program_id(axis=0)
    num_pid_m = tl.cdiv(M, BLOCK_M)
    num_pid_n = tl.cdiv(N, BLOCK_N)
    num_pid_in_group = GROUP_M * num_pid_n
    group_id = pid // num_pid_in_group
    first_pid_m = group_id * GROUP_M
    group_size_m = min(num_pid_m - first_pid_m, GROUP_M)
    pid_m = first_pid_m + ((pid % num_pid_in_group) % group_size_m)
    pid_n = (pid % num_pid_in_group) // group_size_m

    offs_am = (pid_m * BLOCK_M + tl.arange(0, BLOCK_M)) % M
    offs_bn = (pid_n * BLOCK_N + tl.arange(0, BLOCK_N)) % N
    offs_k = tl.arange(0, BLOCK_K)
    a_ptrs = a_ptr + offs_am[:, None] * stride_am + offs_k[None, :] * stride_ak
    b_ptrs = b_ptr + offs_k[:, None] * stride_bk + offs_bn[None, :] * stride_bn

    acc = tl.zeros((BLOCK_M, BLOCK_N), dtype=tl.float32)
    for kk in range(0, tl.cdiv(K, BLOCK_K)):
        a = tl.load(a_ptrs, mask=offs_k[None, :] < K - kk * BLOCK_K, other=0.0)
        b = tl.load(b_ptrs, mask=offs_k[:, None] < K - kk * BLOCK_K, other=0.0)
        acc = tl.dot(a, b, acc)
        a_ptrs += BLOCK_K * stride_ak
        b_ptrs += BLOCK_K * stride_bk

    c = acc.to(c_ptr.dtype.element_ty)
    offs_cm = pid_m * BLOCK_M + tl.arange(0, BLOCK_M)
    offs_cn = pid_n * BLOCK_N + tl.arange(0, BLOCK_N)
    c_ptrs = c_ptr + offs_cm[:, None] * stride_cm + offs_cn[None, :] * stride_cn
    mask = (offs_cm[:, None] < M) & (offs_cn[None, :] < N)
    tl.store(c_ptrs, c, mask=mask)

# config = {"BLOCK_K": 64, "BLOCK_M": 16, "BLOCK_N": 128, "GROUP_M": 8, "arch": "sm_100", "dtype": "fp8e4m3", "num_ctas": 1, "num_stages": 2, "num_warps": 8}
# arch = sm_100


// ===== COMPILED SASS (sm_100a) =====

	.target	sm_100a

	.elftype	@"ET_EXEC"


//--------------------- .note.nv.tkinfo           --------------------------
	.section	.note.nv.tkinfo,"",@"SHT_NOTE"
	.sectionflags	@"SHF_NOTE_NV_TKINFO"
	.tkinfo
        /*0018*/ 	.word	0x00000081
        /*0030*/ 	.string	""
        /*0030*/ 	.string	"ptxas-blackwell"
        /*0030*/ 	.string	"Cuda compilation tools, release 12.9, V12.9.86"
        /*0030*/ 	.string	"Build cuda_12.9.r12.9/compiler.36037853_0"
        /*0030*/ 	.string	"-v  -suppress-debug-info  -lineinfo  -arch sm_100a "



//--------------------- .note.nv.cuver            --------------------------
	.section	.note.nv.cuver,"",@"SHT_NOTE"
	.sectionflags	@"SHF_NOTE_NV_CUVER"
        /*0018*/ 	.short	0x0001
        /*001a*/ 	.short	0x0064
        /*001c*/ 	.short	0x0001
        /*001e*/ 	.short	0x0000
        /*0020*/ 	.short	0x0001
        /*0022*/ 	.short	0x0000


//--------------------- .nv.info                  --------------------------
	.section	.nv.info,"",@"SHT_CUDA_INFO"
	.align	4


	//----- nvinfo : EIATTR_REGCOUNT
	.align		4
        /*0000*/ 	.byte	0x04, 0x2f
        /*0002*/ 	.short	(.L_1 - .L_0)
	.align		4
.L_0:
        /*0004*/ 	.word	index@(matmul_kernel)
        /*0008*/ 	.word	0x000000ac


	//----- nvinfo : EIATTR_FRAME_SIZE
	.align		4
.L_1:
        /*000c*/ 	.byte	0x04, 0x11
        /*000e*/ 	.short	(.L_3 - .L_2)
	.align		4
.L_2:
        /*0010*/ 	.word	index@(matmul_kernel)
        /*0014*/ 	.word	0x00000000


	//----- nvinfo : EIATTR_MIN_STACK_SIZE
	.align		4
.L_3:
        /*0018*/ 	.byte	0x04, 0x12
        /*001a*/ 	.short	(.L_5 - .L_4)
	.align		4
.L_4:
        /*001c*/ 	.word	index@(matmul_kernel)
        /*0020*/ 	.word	0x00000000
.L_5:


//--------------------- .nv.info.matmul_kernel    --------------------------
	.section	.nv.info.matmul_kernel,"",@"SHT_CUDA_INFO"
	.sectionflags	@""
	.align	4


	//----- nvinfo : EIATTR_CUDA_API_VERSION
	.align		4
        /*0000*/ 	.byte	0x04, 0x37
        /*0002*/ 	.short	(.L_7 - .L_6)
.L_6:
        /*0004*/ 	.word	0x00000081


	//----- nvinfo : EIATTR_KPARAM_INFO
	.align		4
.L_7:
        /*0008*/ 	.byte	0x04, 0x17
        /*000a*/ 	.short	(.L_9 - .L_8)
.L_8:
        /*000c*/ 	.word	0x00000000
        /*0010*/ 	.short	0x000d
        /*0012*/ 	.short	0x0048
        /*0014*/ 	.byte	0x00, 0xf4, 0x21, 0x00


	//----- nvinfo : EIATTR_KPARAM_INFO
	.align		4
.L_9:
        /*0018*/ 	.byte	0x04, 0x17
        /*001a*/ 	.short	(.L_11 - .L_10)
.L_10:
        /*001c*/ 	.word	0x00000000
        /*0020*/ 	.short	0x000c
        /*0022*/ 	.short	0x0040
        /*0024*/ 	.byte	0x00, 0xf4, 0x21, 0x00


	//----- nvinfo : EIATTR_KPARAM_INFO
	.align		4
.L_11:
        /*0028*/ 	.byte	0x04, 0x17
        /*002a*/ 	.short	(.L_13 - .L_12)
.L_12:
        /*002c*/ 	.word	0x00000000
        /*0030*/ 	.short	0x000b
        /*0032*/ 	.short	0x0038
        /*0034*/ 	.byte	0x00, 0xf0, 0x11, 0x00


	//----- nvinfo : EIATTR_KPARAM_INFO
	.align		4
.L_13:
        /*0038*/ 	.byte	0x04, 0x17
        /*003a*/ 	.short	(.L_15 - .L_14)
.L_14:
        /*003c*/ 	.word	0x00000000
        /*0040*/ 	.short	0x000a
        /*0042*/ 	.short	0x0034
        /*0044*/ 	.byte	0x00, 0xf0, 0x11, 0x00


	//----- nvinfo : EIATTR_KPARAM_INFO
	.align		4
.L_15:
        /*0048*/ 	.byte	0x04, 0x17
        /*004a*/ 	.short	(.L_17 - .L_16)
.L_16:
        /*004c*/ 	.word	0x00000000
        /*0050*/ 	.short	0x0009
        /*0052*/ 	.short	0x0030
        /*0054*/ 	.byte	0x00, 0xf0, 0x11, 0x00


	//----- nvinfo : EIATTR_KPARAM_INFO
	.align		4
.L_17:
        /*0058*/ 	.byte	0x04, 0x17
        /*005a*/ 	.short	(.L_19 - .L_18)
.L_18:
        /*005c*/ 	.word	0x00000000
        /*0060*/ 	.short	0x0008
        /*0062*/ 	.short	0x002c
        /*0064*/ 	.byte	0x00, 0xf0, 0x11, 0x00


	//----- nvinfo : EIATTR_KPARAM_INFO
	.align		4
.L_19:
        /*0068*/ 	.byte	0x04, 0x17
        /*006a*/ 	.short	(.L_21 - .L_20)
.L_20:
        /*006c*/ 	.word	0x00000000
        /*0070*/ 	.short	0x0007
        /*0072*/ 	.short	0x0028
        /*0074*/ 	.byte	0x00, 0xf0, 0x11, 0x00


	//----- nvinfo : EIATTR_KPARAM_INFO
	.align		4
.L_21:
        /*0078*/ 	.byte	0x04, 0x17
        /*007a*/ 	.short	(.L_23 - .L_22)
.L_22:
        /*007c*/ 	.word	0x00000000
        /*0080*/ 	.short	0x0006
        /*0082*/ 	.short	0x0024
        /*0084*/ 	.byte	0x00, 0xf0, 0x11, 0x00


	//----- nvinfo : EIATTR_KPARAM_INFO
	.align		4
.L_23:
        /*0088*/ 	.byte	0x04, 0x17
        /*008a*/ 	.short	(.L_25 - .L_24)
.L_24:
        /*008c*/ 	.word	0x00000000
        /*0090*/ 	.short	0x0005
        /*0092*/ 	.short	0x0020
        /*0094*/ 	.byte	0x00, 0xf0, 0x11, 0x00


	//----- nvinfo : EIATTR_KPARAM_INFO
	.align		4
.L_25:
        /*0098*/ 	.byte	0x04, 0x17
        /*009a*/ 	.short	(.L_27 - .L_26)
.L_26:
        /*009c*/ 	.word	0x00000000
        /*00a0*/ 	.short	0x0004
        /*00a2*/ 	.short	0x001c
        /*00a4*/ 	.byte	0x00, 0xf0, 0x11, 0x00


	//----- nvinfo : EIATTR_KPARAM_INFO
	.align		4
.L_27:
        /*00a8*/ 	.byte	0x04, 0x17
        /*00aa*/ 	.short	(.L_29 - .L_28)
.L_28:
        /*00ac*/ 	.word	0x00000000
        /*00b0*/ 	.short	0x0003
        /*00b2*/ 	.short	0x0018
        /*00b4*/ 	.byte	0x00, 0xf0, 0x11, 0x00


	//----- nvinfo : EIATTR_KPARAM_INFO
	.align		4
.L_29:
        /*00b8*/ 	.byte	0x04, 0x17
        /*00ba*/ 	.short	(.L_31 - .L_30)
.L_30:
        /*00bc*/ 	.word	0x00000000
        /*00c0*/ 	.short	0x0002
        /*00c2*/ 	.short	0x0010
        /*00c4*/ 	.byte	0x00, 0xf4, 0x21, 0x00


	//----- nvinfo : EIATTR_KPARAM_INFO
	.align		4
.L_31:
        /*00c8*/ 	.byte	0x04, 0x17
        /*00ca*/ 	.short	(.L_33 - .L_32)
.L_32:
        /*00cc*/ 	.word	0x00000000
        /*00d0*/ 	.short	0x0001
        /*00d2*/ 	.short	0x0008
        /*00d4*/ 	.byte	0x00, 0xf4, 0x21, 0x00


	//----- nvinfo : EIATTR_KPARAM_INFO
	.align		4
.L_33:
        /*00d8*/ 	.byte	0x04, 0x17
        /*00da*/ 	.short	(.L_35 - .L_34)
.L_34:
        /*00dc*/ 	.word	0x00000000
        /*00e0*/ 	.short	0x0000
        /*00e2*/ 	.short	0x0000
        /*00e4*/ 	.byte	0x00, 0xf4, 0x21, 0x00


	//----- nvinfo : EIATTR_SPARSE_MMA_MASK
	.align		4
.L_35:
        /*00e8*/ 	.byte	0x03, 0x50
        /*00ea*/ 	.short	0x0000


	//----- nvinfo : EIATTR_MAXREG_COUNT
	.align		4
        /*00ec*/ 	.byte	0x03, 0x1b
        /*00ee*/ 	.short	0x00ff


	//----- nvinfo : EIATTR_NUM_BARRIERS
	.align		4
        /*00f0*/ 	.byte	0x02, 0x4c
        /*00f2*/ 	.byte	0x01
	.zero		1


	//----- nvinfo : EIATTR_VRC_CTA_INIT_COUNT
	.align		4
        /*00f4*/ 	.byte	0x02, 0x4a
	.zero		1
	.zero		1


	//----- nvinfo : EIATTR_EXIT_INSTR_OFFSETS
	.align		4
        /*00f8*/ 	.byte	0x04, 0x1c
        /*00fa*/ 	.short	(.L_37 - .L_36)


	//   ....[0]....
.L_36:
        /*00fc*/ 	.word	0x000048c0


	//   ....[1]....
        /*0100*/ 	.word	0x000048e0


	//----- nvinfo : EIATTR_REQNTID
	.align		4
.L_37:
        /*0104*/ 	.byte	0x04, 0x10
        /*0106*/ 	.short	(.L_39 - .L_38)
.L_38:
        /*0108*/ 	.word	0x00000100
        /*010c*/ 	.word	0x00000001
        /*0110*/ 	.word	0x00000001


	//----- nvinfo : EIATTR_CBANK_PARAM_SIZE
	.align		4
.L_39:
        /*0114*/ 	.byte	0x03, 0x19
        /*0116*/ 	.short	0x0050


	//----- nvinfo : EIATTR_PARAM_CBANK
	.align		4
        /*0118*/ 	.byte	0x04, 0x0a
        /*011a*/ 	.short	(.L_41 - .L_40)
	.align		4
.L_40:
        /*011c*/ 	.word	index@(.nv.constant0.matmul_kernel)
        /*0120*/ 	.short	0x0380
        /*0122*/ 	.short	0x0050


	//----- nvinfo : EIATTR_SW_WAR
	.align		4
.L_41:
        /*0124*/ 	.byte	0x04, 0x36
        /*0126*/ 	.short	(.L_43 - .L_42)
.L_42:
        /*0128*/ 	.word	0x00000008
.L_43:


//--------------------- .nv.compat                --------------------------
	.section	.nv.compat,"",@"SHT_CUDA_COMPAT_INFO"
	.align	4
        /*0000*/ 	.byte	0x02, 0x02, 0x02, 0x00, 0x02, 0x05, 0x05, 0x00, 0x02, 0x03, 0x00, 0x00, 0x02, 0x06, 0x01, 0x00


//--------------------- .nv.callgraph             --------------------------
	.section	.nv.callgraph,"",@"SHT_CUDA_CALLGRAPH"
	.align	4
	.sectionentsize	8
	.align		4
        /*0000*/ 	.word	0x00000000
	.align		4
        /*0004*/ 	.word	0xffffffff
	.align		4
        /*0008*/ 	.word	0x00000000
	.align		4
        /*000c*/ 	.word	0xfffffffe
	.align		4
        /*0010*/ 	.word	0x00000000
	.align		4
        /*0014*/ 	.word	0xfffffffd
	.align		4
        /*0018*/ 	.word	0x00000000
	.align		4
        /*001c*/ 	.word	0xfffffffc


//--------------------- .text.matmul_kernel       --------------------------
	.section	.text.matmul_kernel,"ax",@progbits
	.align	128
        .global         matmul_kernel
        .type           matmul_kernel,@function
        .size           matmul_kernel,(.L_x_4 - matmul_kernel)
        .other          matmul_kernel,@"STO_CUDA_ENTRY STV_DEFAULT"
matmul_kernel:
.text.matmul_kernel:
[----:B------:R-:W0:Y:S08]  /*0000*/  LDC R1, c[0x0][0x37c] ;  /* 0x0000df00ff017b82 */ /* 0x000e300000000800 */
[----:B------:R-:W1:Y:S01]  /*0010*/  LDC.64 R12, c[0x0][0x398] ;  /* 0x0000e600ff0c7b82 */ /* 0x000e620000000a00 */
[----:B------:R-:W2:Y:S01]  /*0020*/  S2R R5, SR_CTAID.X ;  /* 0x0000000000057919 */ /* 0x000ea20000002500 */
[----:B------:R-:W3:Y:S01]  /*0030*/  LDCU UR4, c[0x0][0x3a0] ;  /* 0x00007400ff0477ac */ /* 0x000ee20008000800 */
[----:B------:R-:W-:Y:S01]  /*0040*/  UMOV UR5, 0x400 ;  /* 0x0000040000057882 */ /* 0x000fe20000000000 */
[----:B------:R-:W4:Y:S04]  /*0050*/  LDCU.64 UR8, c[0x0][0x358] ;  /* 0x00006b00ff0877ac */ /* 0x000f280008000a00 */
[----:B------:R-:W5:Y:S01]  /*0060*/  S2UR UR6, SR_CgaCtaId ;  /* 0x00000000000679c3 */ /* 0x000f620000008800 */
[----:B------:R-:W0:Y:S01]  /*0070*/  LDCU UR7, c[0x0][0x3a0] ;  /* 0x00007400ff0777ac */ /* 0x000e220008000800 */
[----:B---3--:R-:W-:Y:S01]  /*0080*/  UIADD3 UR4, UPT, UPT, UR4, 0x3f, URZ ;  /* 0x0000003f04047890 */ /* 0x008fe2000fffe0ff */
[----:B-1----:R-:W-:-:S03]  /*0090*/  VIADD R0, R13, 0x7f ;  /* 0x0000007f0d007836 */ /* 0x002fc60000000000 */
[----:B------:R-:W-:Y:S02]  /*00a0*/  UISETP.GT.AND UP0, UPT, UR4, 0x3f, UPT ;  /* 0x0000003f0400788c */ /* 0x000fe4000bf04270 */
[----:B------:R-:W-:Y:S01]  /*00b0*/  SHF.R.S32.HI R3, RZ, 0x1f, R0 ;  /* 0x0000001fff037819 */ /* 0x000fe20000011400 */
[----:B-----5:R-:W-:-:S03]  /*00c0*/  ULEA UR5, UR6, UR5, 0x18 ;  /* 0x0000000506057291 */ /* 0x020fc6000f8ec0ff */
[----:B------:R-:W-:Y:S02]  /*00d0*/  LEA.HI R3, R3, R0, RZ, 0x7 ;  /* 0x0000000003037211 */ /* 0x000fe400078f38ff */
[----:B--2---:R-:W-:Y:S02]  /*00e0*/  IABS R8, R5 ;  /* 0x0000000500087213 */ /* 0x004fe40000000000 */
[----:B------:R-:W-:-:S05]  /*00f0*/  SHF.R.S32.HI R3, RZ, 0x7, R3 ;  /* 0x00000007ff037819 */ /* 0x000fca0000011403 */
[----:B------:R-:W-:-:S05]  /*0100*/  IMAD.SHL.U32 R4, R3, 0x8, RZ ;  /* 0x0000000803047824 */ /* 0x000fca00078e00ff */
[-C--:B------:R-:W-:Y:S02]  /*0110*/  IABS R7, R4.reuse ;  /* 0x0000000400077213 */ /* 0x080fe40000000000 */
[----:B------:R-:W-:Y:S02]  /*0120*/  IABS R10, R4 ;  /* 0x00000004000a7213 */ /* 0x000fe40000000000 */
[----:B------:R-:W1:Y:S08]  /*0130*/  I2F.RP R0, R7 ;  /* 0x0000000700007306 */ /* 0x000e700000209400 */
[----:B-1----:R-:W1:Y:S02]  /*0140*/  MUFU.RCP R0, R0 ;  /* 0x0000000000007308 */ /* 0x002e640000001000 */
[----:B-1----:R-:W-:-:S02]  /*0150*/  VIADD R2, R0, 0xffffffe ;  /* 0x0ffffffe00027836 */ /* 0x002fc40000000000 */
[----:B------:R-:W-:-:S04]  /*0160*/  IMAD.MOV R0, RZ, RZ, -R10 ;  /* 0x000000ffff007224 */ /* 0x000fc800078e0a0a */
[----:B------:R1:W2:Y:S02]  /*0170*/  F2I.FTZ.U32.TRUNC.NTZ R3, R2 ;  /* 0x0000000200037305 */ /* 0x0002a4000021f000 */
[----:B-1----:R-:W-:Y:S02]  /*0180*/  IMAD.MOV.U32 R2, RZ, RZ, RZ ;  /* 0x000000ffff027224 */ /* 0x002fe400078e00ff */
[----:B--2---:R-:W-:-:S04]  /*0190*/  IMAD.MOV R6, RZ, RZ, -R3 ;  /* 0x000000ffff067224 */ /* 0x004fc800078e0a03 */
[----:B------:R-:W-:Y:S02]  /*01a0*/  IMAD R9, R6, R7, RZ ;  /* 0x0000000706097224 */ /* 0x000fe400078e02ff */
[----:B------:R-:W-:Y:S02]  /*01b0*/  IMAD.MOV.U32 R6, RZ, RZ, R8 ;  /* 0x000000ffff067224 */ /* 0x000fe400078e0008 */
[----:B------:R-:W-:-:S06]  /*01c0*/  IMAD.HI.U32 R3, R3, R9, R2 ;  /* 0x0000000903037227 */ /* 0x000fcc00078e0002 */
[----:B------:R-:W-:-:S04]  /*01d0*/  IMAD.HI.U32 R3, R3, R6, RZ ;  /* 0x0000000603037227 */ /* 0x000fc800078e00ff */
[----:B------:R-:W-:-:S05]  /*01e0*/  IMAD R0, R3, R0, R6 ;  /* 0x0000000003007224 */ /* 0x000fca00078e0206 */
[----:B------:R-:W-:-:S13]  /*01f0*/  ISETP.GT.U32.AND P1, PT, R7, R0, PT ;  /* 0x000000000700720c */ /* 0x000fda0003f24070 */
[----:B------:R-:W-:Y:S02]  /*0200*/  @!P1 IMAD.IADD R0, R0, 0x1, -R7 ;  /* 0x0000000100009824 */ /* 0x000fe400078e0a07 */
[----:B------:R-:W-:Y:S01]  /*0210*/  @!P1 VIADD R3, R3, 0x1 ;  /* 0x0000000103039836 */ /* 0x000fe20000000000 */
[----:B------:R-:W-:Y:S02]  /*0220*/  ISETP.NE.AND P1, PT, R4, RZ, PT ;  /* 0x000000ff0400720c */ /* 0x000fe40003f25270 */
[----:B------:R-:W-:Y:S02]  /*0230*/  ISETP.GE.U32.AND P0, PT, R0, R7, PT ;  /* 0x000000070000720c */ /* 0x000fe40003f06070 */
[----:B------:R-:W-:-:S04]  /*0240*/  LOP3.LUT R0, R5, R4, RZ, 0x3c, !PT ;  /* 0x0000000405007212 */ /* 0x000fc800078e3cff */
[----:B------:R-:W-:Y:S01]  /*0250*/  ISETP.GE.AND P2, PT, R0, RZ, PT ;  /* 0x000000ff0000720c */ /* 0x000fe20003f46270 */
[----:B------:R-:W-:-:S06]  /*0260*/  VIADD R0, R12, 0xf ;  /* 0x0000000f0c007836 */ /* 0x000fcc0000000000 */
[----:B------:R-:W-:-:S04]  /*0270*/  @P0 VIADD R3, R3, 0x1 ;  /* 0x0000000103030836 */ /* 0x000fc80000000000 */
[----:B------:R-:W-:Y:S01]  /*0280*/  IMAD.MOV.U32 R2, RZ, RZ, R3 ;  /* 0x000000ffff027224 */ /* 0x000fe200078e0003 */
[----:B------:R-:W-:-:S03]  /*0290*/  SHF.R.S32.HI R3, RZ, 0x1f, R0 ;  /* 0x0000001fff037819 */ /* 0x000fc60000011400 */
[----:B------:R-:W-:Y:S01]  /*02a0*/  @!P2 IMAD.MOV R2, RZ, RZ, -R2 ;  /* 0x000000ffff02a224 */ /* 0x000fe200078e0a02 */
[----:B------:R-:W-:Y:S02]  /*02b0*/  @!P1 LOP3.LUT R2, RZ, R4, RZ, 0x33, !PT ;  /* 0x00000004ff029212 */ /* 0x000fe400078e33ff */
[----:B------:R-:W-:-:S03]  /*02c0*/  LEA.HI R3, R3, R0, RZ, 0x4 ;  /* 0x0000000003037211 */ /* 0x000fc600078f20ff */
[----:B------:R-:W-:Y:S02]  /*02d0*/  IMAD.SHL.U32 R24, R2, 0x8, RZ ;  /* 0x0000000802187824 */ /* 0x000fe400078e00ff */
[----:B------:R-:W-:-:S03]  /*02e0*/  IMAD.MOV R2, RZ, RZ, -R2 ;  /* 0x000000ffff027224 */ /* 0x000fc600078e0a02 */
[----:B------:R-:W-:Y:S01]  /*02f0*/  LEA.HI.SX32 R3, R3, -R24, 0x1c ;  /* 0x8000001803037211 */ /* 0x000fe200078fe2ff */
[----:B------:R-:W-:-:S03]  /*0300*/  IMAD R4, R4, R2, R5 ;  /* 0x0000000204047224 */ /* 0x000fc600078e0205 */
[----:B------:R-:W-:Y:S02]  /*0310*/  VIMNMX R11, PT, PT, R3, 0x8, PT ;  /* 0x00000008030b7848 */ /* 0x000fe40003fe0100 */
[----:B------:R-:W-:Y:S02]  /*0320*/  IABS R9, R4 ;  /* 0x0000000400097213 */ /* 0x000fe40000000000 */
[----:B------:R-:W-:-:S04]  /*0330*/  IABS R7, R11 ;  /* 0x0000000b00077213 */ /* 0x000fc80000000000 */
[----:B------:R-:W1:Y:S08]  /*0340*/  I2F.RP R0, R7 ;  /* 0x0000000700007306 */ /* 0x000e700000209400 */
[----:B-1----:R-:W1:Y:S02]  /*0350*/  MUFU.RCP R0, R0 ;  /* 0x0000000000007308 */ /* 0x002e640000001000 */
[----:B-1----:R-:W-:-:S06]  /*0360*/  VIADD R3, R0, 0xffffffe ;  /* 0x0ffffffe00037836 */ /* 0x002fcc0000000000 */
[----:B------:R-:W1:Y:S02]  /*0370*/  F2I.FTZ.U32.TRUNC.NTZ R3, R3 ;  /* 0x0000000300037305 */ /* 0x000e64000021f000 */
[----:B-1----:R-:W-:-:S04]  /*0380*/  IMAD.MOV R6, RZ, RZ, -R3 ;  /* 0x000000ffff067224 */ /* 0x002fc800078e0a03 */
[----:B------:R-:W-:Y:S01]  /*0390*/  IMAD.MOV.U32 R2, RZ, RZ, R6 ;  /* 0x000000ffff027224 */ /* 0x000fe200078e0006 */
[----:B------:R-:W-:-:S03]  /*03a0*/  IABS R6, R11 ;  /* 0x0000000b00067213 */ /* 0x000fc60000000000 */
[----:B------:R-:W-:Y:S02]  /*03b0*/  IMAD R5, R2, R7, RZ ;  /* 0x0000000702057224 */ /* 0x000fe400078e02ff */
[----:B------:R-:W-:Y:S02]  /*03c0*/  IMAD.MOV.U32 R2, RZ, RZ, RZ ;  /* 0x000000ffff027224 */ /* 0x000fe400078e00ff */
[----:B------:R-:W-:Y:S02]  /*03d0*/  IMAD.MOV R0, RZ, RZ, -R6 ;  /* 0x000000ffff007224 */ /* 0x000fe400078e0a06 */
[----:B------:R-:W-:Y:S01]  /*03e0*/  IMAD.HI.U32 R2, R3, R5, R2 ;  /* 0x0000000503027227 */ /* 0x000fe200078e0002 */
[----:B------:R-:W-:-:S04]  /*03f0*/  LOP3.LUT R3, R4, R11, RZ, 0x3c, !PT ;  /* 0x0000000b04037212 */ /* 0x000fc800078e3cff */
[----:B------:R-:W-:Y:S01]  /*0400*/  ISETP.GE.AND P2, PT, R3, RZ, PT ;  /* 0x000000ff0300720c */ /* 0x000fe20003f46270 */
[----:B------:R-:W-:-:S04]  /*0410*/  IMAD.HI.U32 R2, R2, R9, RZ ;  /* 0x0000000902027227 */ /* 0x000fc800078e00ff */
[----:B------:R-:W-:-:S05]  /*0420*/  IMAD R0, R2, R0, R9 ;  /* 0x0000000002007224 */ /* 0x000fca00078e0209 */
[----:B------:R-:W-:-:S13]  /*0430*/  ISETP.GT.U32.AND P1, PT, R7, R0, PT ;  /* 0x000000000700720c */ /* 0x000fda0003f24070 */
[----:B------:R-:W-:Y:S02]  /*0440*/  @!P1 IMAD.IADD R0, R0, 0x1, -R7 ;  /* 0x0000000100009824 */ /* 0x000fe400078e0a07 */
[----:B------:R-:W-:Y:S01]  /*0450*/  @!P1 VIADD R2, R2, 0x1 ;  /* 0x0000000102029836 */ /* 0x000fe20000000000 */
[----:B------:R-:W-:Y:S02]  /*0460*/  ISETP.NE.AND P1, PT, R11, RZ, PT ;  /* 0x000000ff0b00720c */ /* 0x000fe40003f25270 */
[----:B------:R-:W-:Y:S02]  /*0470*/  ISETP.GE.U32.AND P0, PT, R0, R7, PT ;  /* 0x000000070000720c */ /* 0x000fe40003f06070 */
[----:B------:R-:W1:Y:S11]  /*0480*/  S2R R0, SR_TID.X ;  /* 0x0000000000007919 */ /* 0x000e760000002100 */
[----:B------:R-:W-:-:S04]  /*0490*/  @P0 VIADD R2, R2, 0x1 ;  /* 0x0000000102020836 */ /* 0x000fc80000000000 */
[----:B------:R-:W-:-:S04]  /*04a0*/  IMAD.MOV.U32 R3, RZ, RZ, R2 ;  /* 0x000000ffff037224 */ /* 0x000fc800078e0002 */
[----:B------:R-:W-:Y:S01]  /*04b0*/  @!P2 IMAD.MOV R3, RZ, RZ, -R3 ;  /* 0x000000ffff03a224 */ /* 0x000fe200078e0a03 */
[----:B------:R-:W-:-:S05]  /*04c0*/  @!P1 LOP3.LUT R3, RZ, R11, RZ, 0x33, !PT ;  /* 0x0000000bff039212 */ /* 0x000fca00078e33ff */
[----:B------:R-:W-:Y:S02]  /*04d0*/  IMAD.MOV R2, RZ, RZ, -R3 ;  /* 0x000000ffff027224 */ /* 0x000fe400078e0a03 */
[----:B------:R-:W-:Y:S02]  /*04e0*/  IMAD.SHL.U32 R3, R3, 0x80, RZ ;  /* 0x0000008003037824 */ /* 0x000fe400078e00ff */
[----:B------:R-:W-:Y:S01]  /*04f0*/  IMAD R2, R11, R2, R4 ;  /* 0x000000020b027224 */ /* 0x000fe200078e0204 */
[----:B-1----:R-:W-:-:S03]  /*0500*/  LOP3.LUT R5, R0, 0xf, RZ, 0xc0, !PT ;  /* 0x0000000f00057812 */ /* 0x002fc600078ec0ff */
[----:B------:R-:W-:Y:S01]  /*0510*/  IMAD.IADD R24, R24, 0x1, R2 ;  /* 0x0000000118187824 */ /* 0x000fe200078e0202 */
[----:B------:R-:W-:Y:S02]  /*0520*/  SHF.R.U32.HI R2, RZ, 0x4, R0 ;  /* 0x00000004ff027819 */ /* 0x000fe40000011600 */
[----:B------:R-:W-:Y:S01]  /*0530*/  LEA.HI R26, R0, 0x30, RZ, 0x1c ;  /* 0x00000030001a7811 */ /* 0x000fe200078fe0ff */
[----:B------:R-:W-:Y:S01]  /*0540*/  IMAD R24, R24, 0x10, R5 ;  /* 0x0000001018187824 */ /* 0x000fe200078e0205 */
[----:B------:R-:W-:-:S04]  /*0550*/  SGXT.U32 R2, R2, 0x4 ;  /* 0x000000040202781a */ /* 0x000fc80000000000 */
[C---:B------:R-:W-:Y:S02]  /*0560*/  LOP3.LUT R25, R2.reuse, 0x10, RZ, 0xfc, !PT ;  /* 0x0000001002197812 */ /* 0x040fe400078efcff */
[----:B------:R-:W-:Y:S01]  /*0570*/  LOP3.LUT R27, R2, 0x20, RZ, 0xfc, !PT ;  /* 0x00000020021b7812 */ /* 0x000fe200078efcff */
[----:B0---4-:R-:W-:Y:S06]  /*0580*/  BRA.U UP0, `(.L_x_0) ;  /* 0x00000001001c7547 */ /* 0x011fec000b800000 */
[C---:B------:R-:W-:Y:S01]  /*0590*/  IMAD.SHL.U32 R29, R0.reuse, 0x2, RZ ;  /* 0x00000002001d7824 */ /* 0x040fe200078e00ff */
[----:B------:R-:W-:Y:S01]  /*05a0*/  CS2R R12, SRZ ;  /* 0x00000000000c7805 */ /* 0x000fe2000001ff00 */
[----:B------:R-:W-:Y:S01]  /*05b0*/  IMAD.SHL.U32 R28, R0, 0x40, RZ ;  /* 0x00000040001c7824 */ /* 0x000fe200078e00ff */
[----:B------:R-:W-:Y:S02]  /*05c0*/  CS2R R14, SRZ ;  /* 0x00000000000e7805 */ /* 0x000fe4000001ff00 */
[----:B------:R-:W-:Y:S02]  /*05d0*/  CS2R R16, SRZ ;  /* 0x0000000000107805 */ /* 0x000fe4000001ff00 */
[----:B------:R-:W-:Y:S01]  /*05e0*/  CS2R R18, SRZ ;  /* 0x0000000000127805 */ /* 0x000fe2000001ff00 */
[----:B------:R-:W-:Y:S06]  /*05f0*/  BRA `(.L_x_1) ;  /* 0x0000003c00207947 */ /* 0x000fec0003800000 */
.L_x_0:
[----:B------:R-:W-:Y:S01]  /*0600*/  IABS R18, R12 ;  /* 0x0000000c00127213 */ /* 0x000fe20000000000 */
[----:B------:R-:W-:Y:S01]  /*0610*/  IMAD.MOV.U32 R6, RZ, RZ, RZ ;  /* 0x000000ffff067224 */ /* 0x000fe200078e00ff */
[----:B------:R-:W-:Y:S01]  /*0620*/  IABS R5, R13 ;  /* 0x0000000d00057213 */ /* 0x000fe20000000000 */
[----:B------:R-:W0:Y:S01]  /*0630*/  LDCU UR6, c[0x0][0x3b0] ;  /* 0x00007600ff0677ac */ /* 0x000e220008000800 */
[----:B------:R-:W1:Y:S01]  /*0640*/  I2F.RP R10, R18 ;  /* 0x00000012000a7306 */ /* 0x000e620000209400 */
[----:B------:R-:W-:Y:S01]  /*0650*/  IABS R14, R24 ;  /* 0x00000018000e7213 */ /* 0x000fe20000000000 */
[----:B------:R-:W-:Y:S01]  /*0660*/  IMAD.SHL.U32 R80, R0, 0x8, RZ ;  /* 0x0000000800507824 */ /* 0x000fe200078e00ff */
[----:B------:R-:W-:Y:S01]  /*0670*/  ISETP.GE.AND P5, PT, R24, RZ, PT ;  /* 0x000000ff1800720c */ /* 0x000fe20003fa6270 */
[----:B------:R-:W2:Y:S01]  /*0680*/  LDCU.128 UR12, c[0x0][0x380] ;  /* 0x00007000ff0c77ac */ /* 0x000ea20008000c00 */
[----:B------:R-:W-:Y:S01]  /*0690*/  ISETP.NE.AND P6, PT, R12, RZ, PT ;  /* 0x000000ff0c00720c */ /* 0x000fe20003fc5270 */
[----:B------:R-:W3:Y:S01]  /*06a0*/  LDC R103, c[0x0][0x3a8] ;  /* 0x0000ea00ff677b82 */ /* 0x000ee20000000800 */
[----:B------:R-:W-:Y:S01]  /*06b0*/  LOP3.LUT R131, R0, 0x3f, RZ, 0xc0, !PT ;  /* 0x0000003f00837812 */ /* 0x000fe200078ec0ff */
[----:B------:R-:W4:Y:S01]  /*06c0*/  I2F.RP R4, R5 ;  /* 0x0000000500047306 */ /* 0x000f220000209400 */
[----:B------:R-:W5:Y:S01]  /*06d0*/  LDCU UR11, c[0x0][0x3a4] ;  /* 0x00007480ff0b77ac */ /* 0x000f620008000800 */
[----:B------:R-:W0:Y:S06]  /*06e0*/  LDCU UR10, c[0x0][0x3ac] ;  /* 0x00007580ff0a77ac */ /* 0x000e2c0008000800 */
[----:B-1----:R-:W1:Y:S08]  /*06f0*/  MUFU.RCP R10, R10 ;  /* 0x0000000a000a7308 */ /* 0x002e700000001000 */
[----:B----4-:R-:W4:Y:S01]  /*0700*/  MUFU.RCP R4, R4 ;  /* 0x0000000400047308 */ /* 0x010f220000001000 */
[----:B---3--:R-:W-:-:S02]  /*0710*/  IMAD.SHL.U32 R98, R103, 0x40, RZ ;  /* 0x0000004067627824 */ /* 0x008fc400078e00ff */
[----:B0-----:R-:W-:Y:S02]  /*0720*/  IMAD R99, R131, UR10, RZ ;  /* 0x0000000a83637c24 */ /* 0x001fe4000f8e02ff */
[----:B-1----:R-:W-:Y:S01]  /*0730*/  VIADD R7, R10, 0xffffffe ;  /* 0x0ffffffe0a077836 */ /* 0x002fe20000000000 */
[----:B------:R-:W-:Y:S01]  /*0740*/  SHF.R.U32.HI R10, RZ, 0x6, R0 ;  /* 0x00000006ff0a7819 */ /* 0x000fe20000011600 */
[-C--:B------:R-:W-:Y:S01]  /*0750*/  IMAD R100, R26, R103.reuse, RZ ;  /* 0x000000671a647224 */ /* 0x080fe200078e02ff */
[----:B------:R-:W-:Y:S01]  /*0760*/  SHF.R.S32.HI R104, RZ, 0x1f, R99 ;  /* 0x0000001fff687819 */ /* 0x000fe20000011463 */
[-C--:B------:R-:W-:Y:S02]  /*0770*/  IMAD R101, R2, R103.reuse, RZ ;  /* 0x0000006702657224 */ /* 0x080fe400078e02ff */
[----:B------:R-:W0:Y:S01]  /*0780*/  F2I.FTZ.U32.TRUNC.NTZ R7, R7 ;  /* 0x0000000700077305 */ /* 0x000e22000021f000 */
[----:B----4-:R-:W-:Y:S02]  /*0790*/  VIADD R8, R4, 0xffffffe ;  /* 0x0ffffffe04087836 */ /* 0x010fe40000000000 */
[----:B------:R-:W-:-:S02]  /*07a0*/  IMAD R102, R27, R103, RZ ;  /* 0x000000671b667224 */ /* 0x000fc400078e02ff */
[----:B------:R-:W-:-:S03]  /*07b0*/  IMAD R103, R25, R103, RZ ;  /* 0x0000006719677224 */ /* 0x000fc600078e02ff */
[----:B------:R-:W1:Y:S01]  /*07c0*/  F2I.FTZ.U32.TRUNC.NTZ R9, R8 ;  /* 0x0000000800097305 */ /* 0x000e62000021f000 */
[----:B0-----:R-:W-:-:S04]  /*07d0*/  IMAD.MOV R11, RZ, RZ, -R7 ;  /* 0x000000ffff0b7224 */ /* 0x001fc800078e0a07 */
[----:B------:R-:W-:-:S04]  /*07e0*/  IMAD R11, R11, R18, RZ ;  /* 0x000000120b0b7224 */ /* 0x000fc800078e02ff */
[----:B------:R-:W-:Y:S01]  /*07f0*/  IMAD.HI.U32 R4, R7, R11, R6 ;  /* 0x0000000b07047227 */ /* 0x000fe200078e0006 */
[----:B------:R-:W-:-:S03]  /*0800*/  SGXT.U32 R6, R10, 0x2 ;  /* 0x000000020a06781a */ /* 0x000fc60000000000 */
[----:B------:R-:W-:Y:S01]  /*0810*/  IMAD.MOV.U32 R11, RZ, RZ, R14 ;  /* 0x000000ffff0b7224 */ /* 0x000fe200078e000e */
[----:B------:R-:W-:Y:S01]  /*0820*/  LOP3.LUT R6, R3, R6, RZ, 0xfc, !PT ;  /* 0x0000000603067212 */ /* 0x000fe200078efcff */
[----:B-1----:R-:W-:Y:S02]  /*0830*/  IMAD.MOV R8, RZ, RZ, -R9 ;  /* 0x000000ffff087224 */ /* 0x002fe400078e0a09 */
[----:B------:R-:W-:Y:S01]  /*0840*/  IMAD.HI.U32 R4, R4, R11, RZ ;  /* 0x0000000b04047227 */ /* 0x000fe200078e00ff */
[C---:B------:R-:W-:Y:S02]  /*0850*/  LOP3.LUT R15, R6.reuse, 0x78, RZ, 0xfc, !PT ;  /* 0x00000078060f7812 */ /* 0x040fe400078efcff */
[----:B------:R-:W-:Y:S01]  /*0860*/  LOP3.LUT R17, R6, 0x70, RZ, 0xfc, !PT ;  /* 0x0000007006117812 */ /* 0x000fe200078efcff */
[----:B------:R-:W-:Y:S01]  /*0870*/  IMAD R7, R8, R5, RZ ;  /* 0x0000000508077224 */ /* 0x000fe200078e02ff */
[----:B------:R-:W-:Y:S01]  /*0880*/  IABS R10, R15 ;  /* 0x0000000f000a7213 */ /* 0x000fe20000000000 */
[----:B------:R-:W-:Y:S01]  /*0890*/  IMAD.MOV R4, RZ, RZ, -R4 ;  /* 0x000000ffff047224 */ /* 0x000fe200078e0a04 */
[----:B------:R-:W-:Y:S01]  /*08a0*/  IABS R16, R17 ;  /* 0x0000001100107213 */ /* 0x000fe20000000000 */
[----:B------:R-:W-:Y:S01]  /*08b0*/  IMAD.MOV.U32 R8, RZ, RZ, RZ ;  /* 0x000000ffff087224 */ /* 0x000fe200078e00ff */
[----:B------:R-:W-:Y:S01]  /*08c0*/  ISETP.GE.AND P3, PT, R15, RZ, PT ;  /* 0x000000ff0f00720c */ /* 0x000fe20003f66270 */
[----:B------:R-:W-:Y:S01]  /*08d0*/  IMAD R11, R18, R4, R11 ;  /* 0x00000004120b7224 */ /* 0x000fe200078e020b */
[C---:B------:R-:W-:Y:S01]  /*08e0*/  LOP3.LUT R19, R6.reuse, 0x64, RZ, 0xfc, !PT ;  /* 0x0000006406137812 */ /* 0x040fe200078efcff */
[----:B------:R-:W-:Y:S01]  /*08f0*/  IMAD.HI.U32 R8, R9, R7, R8 ;  /* 0x0000000709087227 */ /* 0x000fe200078e0008 */
[----:B------:R-:W-:-:S02]  /*0900*/  LOP3.LUT R9, R6, 0x74, RZ, 0xfc, !PT ;  /* 0x0000007406097812 */ /* 0x000fc400078efcff */
[----:B------:R-:W-:Y:S02]  /*0910*/  ISETP.GT.U32.AND P0, PT, R18, R11, PT ;  /* 0x0000000b1200720c */ /* 0x000fe40003f04070 */
[----:B------:R-:W-:Y:S01]  /*0920*/  IABS R14, R9 ;  /* 0x00000009000e7213 */ /* 0x000fe20000000000 */
[----:B------:R-:W-:Y:S01]  /*0930*/  IMAD.HI.U32 R4, R8, R10, RZ ;  /* 0x0000000a08047227 */ /* 0x000fe200078e00ff */
[C---:B------:R-:W-:Y:S02]  /*0940*/  LOP3.LUT R15, R6.reuse, 0x68, RZ, 0xfc, !PT ;  /* 0x00000068060f7812 */ /* 0x040fe400078efcff */
[C---:B------:R-:W-:Y:S01]  /*0950*/  LOP3.LUT R21, R6.reuse, 0x44, RZ, 0xfc, !PT ;  /* 0x0000004406157812 */ /* 0x040fe200078efcff */
[----:B------:R-:W-:Y:S01]  /*0960*/  IMAD.MOV R4, RZ, RZ, -R4 ;  /* 0x000000ffff047224 */ /* 0x000fe200078e0a04 */
[----:B------:R-:W-:Y:S01]  /*0970*/  LOP3.LUT R23, R6, 0x40, RZ, 0xfc, !PT ;  /* 0x0000004006177812 */ /* 0x000fe200078efcff */
[----:B------:R-:W-:Y:S01]  /*0980*/  IMAD.HI.U32 R7, R8, R16, RZ ;  /* 0x0000001008077227 */ /* 0x000fe200078e00ff */
[----:B------:R-:W-:-:S02]  /*0990*/  LOP3.LUT R29, R6, 0x38, RZ, 0xfc, !PT ;  /* 0x00000038061d7812 */ /* 0x000fc400078efcff */
[----:B------:R-:W-:Y:S01]  /*09a0*/  LOP3.LUT R37, R6, 0x10, RZ, 0xfc, !PT ;  /* 0x0000001006257812 */ /* 0x000fe200078efcff */
[----:B------:R-:W-:Y:S01]  /*09b0*/  IMAD R10, R5, R4, R10 ;  /* 0x00000004050a7224 */ /* 0x000fe200078e020a */
[----:B------:R-:W-:Y:S01]  /*09c0*/  IABS R48, R29 ;  /* 0x0000001d00307213 */ /* 0x000fe20000000000 */
[----:B------:R-:W-:Y:S01]  /*09d0*/  @!P0 IMAD.IADD R11, R11, 0x1, -R18 ;  /* 0x000000010b0b8824 */ /* 0x000fe200078e0a12 */
[----:B------:R-:W-:Y:S01]  /*09e0*/  IABS R70, R37 ;  /* 0x0000002500467213 */ /* 0x000fe20000000000 */
[----:B------:R-:W-:Y:S01]  /*09f0*/  IMAD.MOV R7, RZ, RZ, -R7 ;  /* 0x000000ffff077224 */ /* 0x000fe200078e0a07 */
[C---:B------:R-:W-:Y:S01]  /*0a00*/  ISETP.GT.U32.AND P0, PT, R5.reuse, R10, PT ;  /* 0x0000000a0500720c */ /* 0x040fe20003f04070 */
[----:B------:R-:W-:Y:S01]  /*0a10*/  IMAD.HI.U32 R4, R8, R14, RZ ;  /* 0x0000000e08047227 */ /* 0x000fe200078e00ff */
[----:B------:R-:W-:Y:S02]  /*0a20*/  ISETP.GT.U32.AND P1, PT, R18, R11, PT ;  /* 0x0000000b1200720c */ /* 0x000fe40003f24070 */
[C---:B------:R-:W-:Y:S01]  /*0a30*/  LOP3.LUT R39, R6.reuse, 0x8, RZ, 0xfc, !PT ;  /* 0x0000000806277812 */ /* 0x040fe200078efcff */
[----:B------:R-:W-:Y:S01]  /*0a40*/  IMAD R16, R5, R7, R16 ;  /* 0x0000000705107224 */ /* 0x000fe200078e0210 */
[----:B------:R-:W-:Y:S01]  /*0a50*/  IABS R7, R19 ;  /* 0x0000001300077213 */ /* 0x000fe20000000000 */
[----:B------:R-:W-:Y:S01]  /*0a60*/  IMAD.MOV R4, RZ, RZ, -R4 ;  /* 0x000000ffff047224 */ /* 0x000fe200078e0a04 */
[----:B------:R-:W-:-:S02]  /*0a70*/  LOP3.LUT R41, R6, 0x4, RZ, 0xfc, !PT ;  /* 0x0000000406297812 */ /* 0x000fc400078efcff */
[C---:B------:R-:W-:Y:S01]  /*0a80*/  ISETP.GT.U32.AND P4, PT, R5.reuse, R16, PT ;  /* 0x000000100500720c */ /* 0x040fe20003f84070 */
[----:B------:R-:W-:Y:S01]  /*0a90*/  IMAD R14, R5, R4, R14 ;  /* 0x00000004050e7224 */ /* 0x000fe200078e020e */
[----:B------:R-:W-:Y:S01]  /*0aa0*/  IABS R72, R41 ;  /* 0x0000002900487213 */ /* 0x000fe20000000000 */
[----:B------:R-:W-:Y:S02]  /*0ab0*/  @!P0 IMAD.IADD R10, R10, 0x1, -R5 ;  /* 0x000000010a0a8824 */ /* 0x000fe400078e0a05 */
[----:B------:R-:W-:Y:S01]  /*0ac0*/  @!P1 IMAD.IADD R11, R11, 0x1, -R18 ;  /* 0x000000010b0b9824 */ /* 0x000fe200078e0a12 */
[----:B------:R-:W-:Y:S02]  /*0ad0*/  IABS R18, R15 ;  /* 0x0000000f00127213 */ /* 0x000fe40000000000 */
[C---:B------:R-:W-:Y:S01]  /*0ae0*/  ISETP.GT.U32.AND P0, PT, R5.reuse, R10, PT ;  /* 0x0000000a0500720c */ /* 0x040fe20003f04070 */
[----:B------:R-:W-:Y:S01]  /*0af0*/  IMAD.MOV.U32 R4, RZ, RZ, R11 ;  /* 0x000000ffff047224 */ /* 0x000fe200078e000b */
[----:B------:R-:W-:Y:S01]  /*0b00*/  ISETP.GT.U32.AND P2, PT, R5, R14, PT ;  /* 0x0000000e0500720c */ /* 0x000fe20003f44070 */
[----:B------:R-:W-:Y:S01]  /*0b10*/  IMAD.MOV.U32 R11, RZ, RZ, R7 ;  /* 0x000000ffff0b7224 */ /* 0x000fe200078e0007 */
[----:B------:R-:W-:Y:S01]  /*0b20*/  ISETP.GE.AND P1, PT, R9, RZ, PT ;  /* 0x000000ff0900720c */ /* 0x000fe20003f26270 */
[----:B------:R-:W-:-:S04]  /*0b30*/  IMAD.HI.U32 R7, R8, R18, RZ ;  /* 0x0000001208077227 */ /* 0x000fc800078e00ff */
[----:B------:R-:W-:Y:S02]  /*0b40*/  @!P4 IMAD.IADD R16, R16, 0x1, -R5 ;  /* 0x000000011010c824 */ /* 0x000fe400078e0a05 */
[----:B------:R-:W-:Y:S02]  /*0b50*/  IMAD.MOV R7, RZ, RZ, -R7 ;  /* 0x000000ffff077224 */ /* 0x000fe400078e0a07 */
[--C-:B------:R-:W-:Y:S01]  /*0b60*/  @!P0 IMAD.IADD R10, R10, 0x1, -R5.reuse ;  /* 0x000000010a0a8824 */ /* 0x100fe200078e0a05 */
[----:B------:R-:W-:Y:S01]  /*0b70*/  ISETP.GT.U32.AND P4, PT, R5, R16, PT ;  /* 0x000000100500720c */ /* 0x000fe20003f84070 */
[----:B------:R-:W-:Y:S01]  /*0b80*/  @!P5 IMAD.MOV R4, RZ, RZ, -R4 ;  /* 0x000000ffff04d224 */ /* 0x000fe200078e0a04 */
[----:B------:R-:W-:Y:S01]  /*0b90*/  @!P6 LOP3.LUT R4, RZ, R12, RZ, 0x33, !PT ;  /* 0x0000000cff04e212 */ /* 0x000fe200078e33ff */
[----:B------:R-:W-:Y:S01]  /*0ba0*/  @!P2 IMAD.IADD R14, R14, 0x1, -R5 ;  /* 0x000000010e0ea824 */ /* 0x000fe200078e0a05 */
[----:B------:R-:W-:Y:S01]  /*0bb0*/  ISETP.GE.AND P5, PT, R17, RZ, PT ;  /* 0x000000ff1100720c */ /* 0x000fe20003fa6270 */
[C---:B------:R-:W-:Y:S01]  /*0bc0*/  IMAD R18, R5.reuse, R7, R18 ;  /* 0x0000000705127224 */ /* 0x040fe200078e0212 */
[----:B------:R-:W-:Y:S01]  /*0bd0*/  LOP3.LUT R7, R6, 0x60, RZ, 0xfc, !PT ;  /* 0x0000006006077812 */ /* 0x000fe200078efcff */
[----:B------:R-:W-:Y:S01]  /*0be0*/  IMAD.MOV.U32 R12, RZ, RZ, R10 ;  /* 0x000000ffff0c7224 */ /* 0x000fe200078e000a */
[----:B------:R-:W-:Y:S01]  /*0bf0*/  ISETP.GT.U32.AND P2, PT, R5, R14, PT ;  /* 0x0000000e0500720c */ /* 0x000fe20003f44070 */
[----:B------:R-:W-:Y:S01]  /*0c00*/  IMAD.HI.U32 R9, R8, R11, RZ ;  /* 0x0000000b08097227 */ /* 0x000fe200078e00ff */
[----:B------:R-:W-:-:S02]  /*0c10*/  IABS R28, R7 ;  /* 0x00000007001c7213 */ /* 0x000fc40000000000 */
[----:B------:R-:W-:Y:S01]  /*0c20*/  ISETP.GE.AND P6, PT, R15, RZ, PT ;  /* 0x000000ff0f00720c */ /* 0x000fe20003fc6270 */
[----:B------:R-:W-:Y:S01]  /*0c30*/  @!P3 IMAD.MOV R12, RZ, RZ, -R12 ;  /* 0x000000ffff0cb224 */ /* 0x000fe200078e0a0c */
[----:B------:R-:W-:Y:S01]  /*0c40*/  ISETP.GT.U32.AND P3, PT, R5, R18, PT ;  /* 0x000000120500720c */ /* 0x000fe20003f64070 */
[----:B------:R-:W-:Y:S01]  /*0c50*/  IMAD.MOV R20, RZ, RZ, -R9 ;  /* 0x000000ffff147224 */ /* 0x000fe200078e0a09 */
[----:B------:R-:W-:Y:S01]  /*0c60*/  LOP3.LUT R9, R6, 0x58, RZ, 0xfc, !PT ;  /* 0x0000005806097812 */ /* 0x000fe200078efcff */
[----:B------:R-:W-:Y:S01]  /*0c70*/  @!P4 IMAD.IADD R16, R16, 0x1, -R5 ;  /* 0x000000011010c824 */ /* 0x000fe200078e0a05 */
[----:B------:R-:W-:Y:S01]  /*0c80*/  ISETP.GE.AND P0, PT, R19, RZ, PT ;  /* 0x000000ff1300720c */ /* 0x000fe20003f06270 */
[C---:B------:R-:W-:Y:S01]  /*0c90*/  IMAD R10, R5.reuse, R20, R11 ;  /* 0x00000014050a7224 */ /* 0x040fe200078e020b */
[----:B------:R-:W-:Y:S01]  /*0ca0*/  LOP3.LUT R11, R6, 0x54, RZ, 0xfc, !PT ;  /* 0x00000054060b7812 */ /* 0x000fe200078efcff */
[----:B------:R-:W-:Y:S01]  /*0cb0*/  @!P5 IMAD.MOV R16, RZ, RZ, -R16 ;  /* 0x000000ffff10d224 */ /* 0x000fe200078e0a10 */
[----:B------:R-:W-:Y:S01]  /*0cc0*/  IABS R30, R9 ;  /* 0x00000009001e7213 */ /* 0x000fe20000000000 */
[--C-:B------:R-:W-:Y:S01]  /*0cd0*/  @!P2 IMAD.IADD R14, R14, 0x1, -R5.reuse ;  /* 0x000000010e0ea824 */ /* 0x100fe200078e0a05 */
[----:B------:R-:W-:Y:S01]  /*0ce0*/  ISETP.GT.U32.AND P5, PT, R5, R10, PT ;  /* 0x0000000a0500720c */ /* 0x000fe20003fa4070 */
[----:B-----5:R-:W-:Y:S01]  /*0cf0*/  IMAD R4, R4, UR11, RZ ;  /* 0x0000000b04047c24 */ /* 0x020fe2000f8e02ff */
[----:B------:R-:W-:Y:S01]  /*0d00*/  ISETP.GE.AND P2, PT, R7, RZ, PT ;  /* 0x000000ff0700720c */ /* 0x000fe20003f46270 */
[----:B------:R-:W-:Y:S01]  /*0d10*/  @!P3 IMAD.IADD R18, R18, 0x1, -R5 ;  /* 0x000000011212b824 */ /* 0x000fe200078e0a05 */
[----:B------:R-:W-:Y:S01]  /*0d20*/  ISETP.GE.AND P3, PT, R11, RZ, PT ;  /* 0x000000ff0b00720c */ /* 0x000fe20003f66270 */
[----:B------:R-:W-:Y:S01]  /*0d30*/  @!P1 IMAD.MOV R14, RZ, RZ, -R14 ;  /* 0x000000ffff0e9224 */ /* 0x000fe200078e0a0e */
[----:B------:R-:W-:Y:S01]  /*0d40*/  ISETP.GE.AND P4, PT, R9, RZ, PT ;  /* 0x000000ff0900720c */ /* 0x000fe20003f86270 */
[----:B------:R-:W-:Y:S01]  /*0d50*/  IMAD.HI.U32 R7, R8, R28, RZ ;  /* 0x0000001c08077227 */ /* 0x000fe200078e00ff */
[----:B------:R-:W-:-:S02]  /*0d60*/  ISETP.GT.U32.AND P1, PT, R5, R18, PT ;  /* 0x000000120500720c */ /* 0x000fc40003f24070 */
[----:B------:R-:W-:Y:S01]  /*0d70*/  IABS R11, R11 ;  /* 0x0000000b000b7213 */ /* 0x000fe20000000000 */
[----:B------:R-:W-:Y:S01]  /*0d80*/  IMAD.MOV R7, RZ, RZ, -R7 ;  /* 0x000000ffff077224 */ /* 0x000fe200078e0a07 */
[----:B------:R-:W-:Y:S01]  /*0d90*/  LOP3.LUT R19, R6, 0x48, RZ, 0xfc, !PT ;  /* 0x0000004806137812 */ /* 0x000fe200078efcff */
[--C-:B------:R-:W-:Y:S01]  /*0da0*/  @!P5 IMAD.IADD R10, R10, 0x1, -R5.reuse ;  /* 0x000000010a0ad824 */ /* 0x100fe200078e0a05 */
[----:B------:R-:W-:Y:S01]  /*0db0*/  LOP3.LUT R17, R6, 0x50, RZ, 0xfc, !PT ;  /* 0x0000005006117812 */ /* 0x000fe200078efcff */
[----:B------:R-:W-:Y:S01]  /*0dc0*/  IMAD.HI.U32 R9, R8, R30, RZ ;  /* 0x0000001e08097227 */ /* 0x000fe200078e00ff */
[----:B------:R-:W-:Y:S02]  /*0dd0*/  IABS R40, R19 ;  /* 0x0000001300287213 */ /* 0x000fe40000000000 */
[C---:B------:R-:W-:Y:S01]  /*0de0*/  ISETP.GT.U32.AND P5, PT, R5.reuse, R10, PT ;  /* 0x0000000a0500720c */ /* 0x040fe20003fa4070 */
[C---:B------:R-:W-:Y:S01]  /*0df0*/  IMAD R28, R5.reuse, R7, R28 ;  /* 0x00000007051c7224 */ /* 0x040fe200078e021c */
[----:B------:R-:W-:Y:S01]  /*0e00*/  IABS R38, R17 ;  /* 0x0000001100267213 */ /* 0x000fe20000000000 */
[----:B------:R-:W-:Y:S01]  /*0e10*/  @!P1 IMAD.IADD R18, R18, 0x1, -R5 ;  /* 0x0000000112129824 */ /* 0x000fe200078e0a05 */
[----:B------:R-:W-:Y:S01]  /*0e20*/  IABS R15, R23 ;  /* 0x00000017000f7213 */ /* 0x000fe20000000000 */
[----:B------:R-:W-:Y:S01]  /*0e30*/  IMAD.MOV R9, RZ, RZ, -R9 ;  /* 0x000000ffff097224 */ /* 0x000fe200078e0a09 */
[----:B------:R-:W-:Y:S01]  /*0e40*/  ISETP.GT.U32.AND P1, PT, R5, R28, PT ;  /* 0x0000001c0500720c */ /* 0x000fe20003f24070 */
[----:B------:R-:W-:-:S04]  /*0e50*/  IMAD.HI.U32 R7, R8, R11, RZ ;  /* 0x0000000b08077227 */ /* 0x000fc800078e00ff */
[----:B------:R-:W-:Y:S02]  /*0e60*/  IMAD.MOV.U32 R20, RZ, RZ, R18 ;  /* 0x000000ffff147224 */ /* 0x000fe400078e0012 */
[C---:B------:R-:W-:Y:S02]  /*0e70*/  IMAD R30, R5.reuse, R9, R30 ;  /* 0x00000009051e7224 */ /* 0x040fe400078e021e */
[----:B------:R-:W-:Y:S02]  /*0e80*/  IMAD.MOV R18, RZ, RZ, -R7 ;  /* 0x000000ffff127224 */ /* 0x000fe400078e0a07 */
[----:B------:R-:W-:Y:S01]  /*0e90*/  @!P6 IMAD.MOV R20, RZ, RZ, -R20 ;  /* 0x000000ffff14e224 */ /* 0x000fe200078e0a14 */
[C---:B------:R-:W-:Y:S01]  /*0ea0*/  ISETP.GT.U32.AND P6, PT, R5.reuse, R30, PT ;  /* 0x0000001e0500720c */ /* 0x040fe20003fc4070 */
[----:B------:R-:W-:Y:S01]  /*0eb0*/  IMAD R18, R5, R18, R11 ;  /* 0x0000001205127224 */ /* 0x000fe200078e020b */
[----:B------:R-:W-:Y:S01]  /*0ec0*/  IABS R11, R21 ;  /* 0x00000015000b7213 */ /* 0x000fe20000000000 */
[----:B------:R-:W-:-:S02]  /*0ed0*/  @!P5 IMAD.IADD R10, R10, 0x1, -R5 ;  /* 0x000000010a0ad824 */ /* 0x000fc400078e0a05 */
[----:B------:R-:W-:Y:S01]  /*0ee0*/  @!P1 IMAD.IADD R28, R28, 0x1, -R5 ;  /* 0x000000011c1c9824 */ /* 0x000fe200078e0a05 */
[----:B------:R-:W-:Y:S01]  /*0ef0*/  ISETP.GT.U32.AND P5, PT, R5, R18, PT ;  /* 0x000000120500720c */ /* 0x000fe20003fa4070 */
[----:B------:R-:W-:-:S03]  /*0f00*/  IMAD.HI.U32 R7, R8, R40, RZ ;  /* 0x0000002808077227 */ /* 0x000fc600078e00ff */
[----:B------:R-:W-:Y:S01]  /*0f10*/  ISETP.GT.U32.AND P1, PT, R5, R28, PT ;  /* 0x0000001c0500720c */ /* 0x000fe20003f24070 */
[----:B------:R-:W-:-:S04]  /*0f20*/  IMAD.HI.U32 R9, R8, R38, RZ ;  /* 0x0000002608097227 */ /* 0x000fc800078e00ff */
[----:B------:R-:W-:Y:S02]  /*0f30*/  @!P6 IMAD.IADD R30, R30, 0x1, -R5 ;  /* 0x000000011e1ee824 */ /* 0x000fe400078e0a05 */
[----:B------:R-:W-:Y:S02]  /*0f40*/  IMAD.MOV R7, RZ, RZ, -R7 ;  /* 0x000000ffff077224 */ /* 0x000fe400078e0a07 */
[----:B------:R-:W-:Y:S01]  /*0f50*/  @!P5 IMAD.IADD R18, R18, 0x1, -R5 ;  /* 0x000000011212d824 */ /* 0x000fe200078e0a05 */
[C---:B------:R-:W-:Y:S01]  /*0f60*/  ISETP.GT.U32.AND P6, PT, R5.reuse, R30, PT ;  /* 0x0000001e0500720c */ /* 0x040fe20003fc4070 */
[----:B------:R-:W-:Y:S02]  /*0f70*/  IMAD.MOV R9, RZ, RZ, -R9 ;  /* 0x000000ffff097224 */ /* 0x000fe400078e0a09 */
[C---:B------:R-:W-:Y:S01]  /*0f80*/  IMAD R40, R5.reuse, R7, R40 ;  /* 0x0000000705287224 */ /* 0x040fe200078e0228 */
[----:B------:R-:W-:Y:S01]  /*0f90*/  ISETP.GT.U32.AND P5, PT, R5, R18, PT ;  /* 0x000000120500720c */ /* 0x000fe20003fa4070 */
[----:B------:R-:W-:-:S04]  /*0fa0*/  IMAD.HI.U32 R7, R8, R11, RZ ;  /* 0x0000000b08077227 */ /* 0x000fc800078e00ff */
[----:B------:R-:W-:Y:S02]  /*0fb0*/  IMAD R38, R5, R9, R38 ;  /* 0x0000000905267224 */ /* 0x000fe400078e0226 */
[----:B------:R-:W-:Y:S02]  /*0fc0*/  IMAD.MOV.U32 R22, RZ, RZ, R10 ;  /* 0x000000ffff167224 */ /* 0x000fe400078e000a */
[----:B------:R-:W-:-:S04]  /*0fd0*/  IMAD.HI.U32 R9, R8, R15, RZ ;  /* 0x0000000f08097227 */ /* 0x000fc800078e00ff */
[----:B------:R-:W-:-:S04]  /*0fe0*/  IMAD.HI.U32 R10, R8, R48, RZ ;  /* 0x00000030080a7227 */ /* 0x000fc800078e00ff */
[----:B------:R-:W-:Y:S02]  /*0ff0*/  IMAD.MOV R32, RZ, RZ, -R7 ;  /* 0x000000ffff207224 */ /* 0x000fe400078e0a07 */
[----:B------:R-:W-:Y:S01]  /*1000*/  @!P1 IMAD.IADD R28, R28, 0x1, -R5 ;  /* 0x000000011c1c9824 */ /* 0x000fe200078e0a05 */
[C---:B------:R-:W-:Y:S01]  /*1010*/  ISETP.GT.U32.AND P1, PT, R5.reuse, R38, PT ;  /* 0x000000260500720c */ /* 0x040fe20003f24070 */
[----:B------:R-:W-:Y:S01]  /*1020*/  IMAD.MOV R34, RZ, RZ, -R9 ;  /* 0x000000ffff227224 */ /* 0x000fe200078e0a09 */
[----:B------:R-:W-:Y:S01]  /*1030*/  LOP3.LUT R9, R6, 0x34, RZ, 0xfc, !PT ;  /* 0x0000003406097812 */ /* 0x000fe200078efcff */
[----:B------:R-:W-:Y:S02]  /*1040*/  IMAD.MOV R7, RZ, RZ, -R10 ;  /* 0x000000ffff077224 */ /* 0x000fe400078e0a0a */
[----:B------:R-:W-:Y:S01]  /*1050*/  @!P6 IMAD.IADD R30, R30, 0x1, -R5 ;  /* 0x000000011e1ee824 */ /* 0x000fe200078e0a05 */
[C---:B------:R-:W-:Y:S01]  /*1060*/  ISETP.GT.U32.AND P6, PT, R5.reuse, R40, PT ;  /* 0x000000280500720c */ /* 0x040fe20003fc4070 */
[----:B------:R-:W-:-:S02]  /*1070*/  IMAD R10, R5, R32, R11 ;  /* 0x00000020050a7224 */ /* 0x000fc400078e020b */
[----:B------:R-:W-:Y:S02]  /*1080*/  IMAD.MOV.U32 R32, RZ, RZ, R28 ;  /* 0x000000ffff207224 */ /* 0x000fe400078e001c */
[C---:B------:R-:W-:Y:S01]  /*1090*/  IMAD R28, R5.reuse, R34, R15 ;  /* 0x00000022051c7224 */ /* 0x040fe200078e020f */
[----:B------:R-:W-:Y:S01]  /*10a0*/  LOP3.LUT R15, R6, 0x30, RZ, 0xfc, !PT ;  /* 0x00000030060f7812 */ /* 0x000fe200078efcff */
[--C-:B------:R-:W-:Y:S01]  /*10b0*/  @!P5 IMAD.IADD R18, R18, 0x1, -R5.reuse ;  /* 0x000000011212d824 */ /* 0x100fe200078e0a05 */
[----:B------:R-:W-:Y:S01]  /*10c0*/  ISETP.GT.U32.AND P5, PT, R5, R10, PT ;  /* 0x0000000a0500720c */ /* 0x000fe20003fa4070 */
[----:B------:R-:W-:Y:S01]  /*10d0*/  IMAD.MOV.U32 R34, RZ, RZ, R30 ;  /* 0x000000ffff227224 */ /* 0x000fe200078e001e */
[----:B------:R-:W-:Y:S01]  /*10e0*/  IABS R30, R15 ;  /* 0x0000000f001e7213 */ /* 0x000fe20000000000 */
[--C-:B------:R-:W-:Y:S01]  /*10f0*/  @!P1 IMAD.IADD R38, R38, 0x1, -R5.reuse ;  /* 0x0000000126269824 */ /* 0x100fe200078e0a05 */
[----:B------:R-:W-:Y:S01]  /*1100*/  ISETP.GE.AND P1, PT, R19, RZ, PT ;  /* 0x000000ff1300720c */ /* 0x000fe20003f26270 */
[----:B------:R-:W-:Y:S01]  /*1110*/  @!P4 IMAD.MOV R34, RZ, RZ, -R34 ;  /* 0x000000ffff22c224 */ /* 0x000fe200078e0a22 */
[C---:B------:R-:W-:Y:S01]  /*1120*/  ISETP.GT.U32.AND P4, PT, R5.reuse, R28, PT ;  /* 0x0000001c0500720c */ /* 0x040fe20003f84070 */
[----:B------:R-:W-:Y:S01]  /*1130*/  IMAD.MOV.U32 R36, RZ, RZ, R18 ;  /* 0x000000ffff247224 */ /* 0x000fe200078e0012 */
[----:B------:R-:W-:Y:S01]  /*1140*/  IABS R18, R9 ;  /* 0x0000000900127213 */ /* 0x000fe20000000000 */
[--C-:B------:R-:W-:Y:S01]  /*1150*/  @!P6 IMAD.IADD R40, R40, 0x1, -R5.reuse ;  /* 0x000000012828e824 */ /* 0x100fe200078e0a05 */
[C---:B------:R-:W-:Y:S01]  /*1160*/  ISETP.GT.U32.AND P6, PT, R5.reuse, R38, PT ;  /* 0x000000260500720c */ /* 0x040fe20003fc4070 */
[----:B------:R-:W-:Y:S01]  /*1170*/  IMAD R48, R5, R7, R48 ;  /* 0x0000000705307224 */ /* 0x000fe200078e0230 */
[----:B------:R-:W-:Y:S01]  /*1180*/  LOP3.LUT R19, R6, 0x24, RZ, 0xfc, !PT ;  /* 0x0000002406137812 */ /* 0x000fe200078efcff */
[----:B------:R-:W-:Y:S01]  /*1190*/  @!P5 IMAD.IADD R10, R10, 0x1, -R5 ;  /* 0x000000010a0ad824 */ /* 0x000fe200078e0a05 */
[----:B------:R-:W-:Y:S01]  /*11a0*/  ISETP.GE.AND P5, PT, R29, RZ, PT ;  /* 0x000000ff1d00720c */ /* 0x000fe20003fa6270 */
[----:B------:R-:W-:-:S04]  /*11b0*/  IMAD.HI.U32 R7, R8, R18, RZ ;  /* 0x0000001208077227 */ /* 0x000fc800078e00ff */
[----:B------:R-:W-:Y:S01]  /*11c0*/  @!P4 IMAD.IADD R28, R28, 0x1, -R5 ;  /* 0x000000011c1cc824 */ /* 0x000fe200078e0a05 */
[----:B------:R-:W-:Y:S01]  /*11d0*/  ISETP.GT.U32.AND P4, PT, R5, R10, PT ;  /* 0x0000000a0500720c */ /* 0x000fe20003f84070 */
[----:B------:R-:W-:Y:S01]  /*11e0*/  @!P0 IMAD.MOV R22, RZ, RZ, -R22 ;  /* 0x000000ffff168224 */ /* 0x000fe200078e0a16 */
[----:B------:R-:W-:Y:S01]  /*11f0*/  ISETP.GE.AND P0, PT, R17, RZ, PT ;  /* 0x000000ff1100720c */ /* 0x000fe20003f06270 */
[----:B------:R-:W-:Y:S01]  /*1200*/  IMAD.MOV R7, RZ, RZ, -R7 ;  /* 0x000000ffff077224 */ /* 0x000fe200078e0a07 */
[----:B------:R-:W-:Y:S01]  /*1210*/  LOP3.LUT R17, R6, 0x28, RZ, 0xfc, !PT ;  /* 0x0000002806117812 */ /* 0x000fe200078efcff */
[----:B------:R-:W-:Y:S01]  /*1220*/  @!P2 IMAD.MOV R32, RZ, RZ, -R32 ;  /* 0x000000ffff20a224 */ /* 0x000fe200078e0a20 */
[C---:B------:R-:W-:Y:S01]  /*1230*/  ISETP.GT.U32.AND P2, PT, R5.reuse, R40, PT ;  /* 0x000000280500720c */ /* 0x040fe20003f44070 */
[C---:B------:R-:W-:Y:S01]  /*1240*/  IMAD R18, R5.reuse, R7, R18 ;  /* 0x0000000705127224 */ /* 0x040fe200078e0212 */
[----:B------:R-:W-:Y:S01]  /*1250*/  IABS R11, R17 ;  /* 0x00000011000b7213 */ /* 0x000fe20000000000 */
[--C-:B------:R-:W-:Y:S01]  /*1260*/  @!P6 IMAD.IADD R38, R38, 0x1, -R5.reuse ;  /* 0x000000012626e824 */ /* 0x100fe200078e0a05 */
[----:B------:R-:W-:Y:S01]  /*1270*/  ISETP.GT.U32.AND P6, PT, R5, R48, PT ;  /* 0x000000300500720c */ /* 0x000fe20003fc4070 */
[----:B------:R-:W-:Y:S01]  /*1280*/  @!P3 IMAD.MOV R36, RZ, RZ, -R36 ;  /* 0x000000ffff24b224 */ /* 0x000fe200078e0a24 */
[----:B------:R-:W-:Y:S01]  /*1290*/  ISETP.GE.AND P3, PT, R21, RZ, PT ;  /* 0x000000ff1500720c */ /* 0x000fe20003f66270 */
[--C-:B------:R-:W-:Y:S01]  /*12a0*/  @!P4 IMAD.IADD R10, R10, 0x1, -R5.reuse ;  /* 0x000000010a0ac824 */ /* 0x100fe200078e0a05 */
[C---:B------:R-:W-:Y:S01]  /*12b0*/  ISETP.GT.U32.AND P4, PT, R5.reuse, R18, PT ;  /* 0x000000120500720c */ /* 0x040fe20003f84070 */
[----:B------:R-:W-:Y:S01]  /*12c0*/  @!P0 IMAD.MOV R38, RZ, RZ, -R38 ;  /* 0x000000ffff268224 */ /* 0x000fe200078e0a26 */
[----:B------:R-:W-:Y:S01]  /*12d0*/  ISETP.GT.U32.AND P0, PT, R5, R28, PT ;  /* 0x0000001c0500720c */ /* 0x000fe20003f04070 */
[----:B------:R-:W-:Y:S01]  /*12e0*/  IMAD.MOV.U32 R44, RZ, RZ, R10 ;  /* 0x000000ffff2c7224 */ /* 0x000fe200078e000a */
[----:B------:R-:W-:Y:S01]  /*12f0*/  LEA.HI R21, R0, R3, RZ, 0x1a ;  /* 0x0000000300157211 */ /* 0x000fe200078fd0ff */
[----:B------:R-:W-:Y:S01]  /*1300*/  @!P2 IMAD.IADD R40, R40, 0x1, -R5 ;  /* 0x000000012828a824 */ /* 0x000fe200078e0a05 */
[----:B------:R-:W-:Y:S01]  /*1310*/  ISETP.GE.AND P2, PT, R23, RZ, PT ;  /* 0x000000ff1700720c */ /* 0x000fe20003f46270 */
[----:B------:R-:W-:-:S04]  /*1320*/  IMAD.HI.U32 R7, R8, R30, RZ ;  /* 0x0000001e08077227 */ /* 0x000fc800078e00ff */
[----:B------:R-:W-:Y:S02]  /*1330*/  IMAD.MOV.U32 R42, RZ, RZ, R40 ;  /* 0x000000ffff2a7224 */ /* 0x000fe400078e0028 */
[--C-:B------:R-:W-:Y:S01]  /*1340*/  @!P6 IMAD.IADD R48, R48, 0x1, -R5.reuse ;  /* 0x000000013030e824 */ /* 0x100fe200078e0a05 */
[----:B------:R-:W-:Y:S01]  /*1350*/  ISETP.GE.AND P6, PT, R9, RZ, PT ;  /* 0x000000ff0900720c */ /* 0x000fe20003fc6270 */
[--C-:B------:R-:W-:Y:S02]  /*1360*/  @!P4 IMAD.IADD R18, R18, 0x1, -R5.reuse ;  /* 0x000000011212c824 */ /* 0x100fe400078e0a05 */
[----:B------:R-:W-:Y:S01]  /*1370*/  @!P0 IMAD.IADD R28, R28, 0x1, -R5 ;  /* 0x000000011c1c8824 */ /* 0x000fe200078e0a05 */
[----:B------:R-:W-:Y:S01]  /*1380*/  ISETP.GE.AND P0, PT, R15, RZ, PT ;  /* 0x000000ff0f00720c */ /* 0x000fe20003f06270 */
[----:B------:R-:W-:Y:S01]  /*1390*/  @!P1 IMAD.MOV R42, RZ, RZ, -R42 ;  /* 0x000000ffff2a9224 */ /* 0x000fe200078e0a2a */
[C---:B------:R-:W-:Y:S01]  /*13a0*/  ISETP.GT.U32.AND P1, PT, R5.reuse, R48, PT ;  /* 0x000000300500720c */ /* 0x040fe20003f24070 */
[----:B------:R-:W-:Y:S01]  /*13b0*/  @!P3 IMAD.MOV R44, RZ, RZ, -R44 ;  /* 0x000000ffff2cb224 */ /* 0x000fe200078e0a2c */
[----:B------:R-:W-:Y:S01]  /*13c0*/  IABS R15, R19 ;  /* 0x00000013000f7213 */ /* 0x000fe20000000000 */
[----:B------:R-:W-:Y:S01]  /*13d0*/  IMAD.HI.U32 R9, R8, R11, RZ ;  /* 0x0000000b08097227 */ /* 0x000fe200078e00ff */
[----:B------:R-:W-:-:S03]  /*13e0*/  ISETP.GT.U32.AND P3, PT, R5, R18, PT ;  /* 0x000000120500720c */ /* 0x000fc60003f64070 */
[----:B------:R-:W-:Y:S02]  /*13f0*/  IMAD.MOV R7, RZ, RZ, -R7 ;  /* 0x000000ffff077224 */ /* 0x000fe400078e0a07 */
[----:B------:R-:W-:Y:S02]  /*1400*/  IMAD.MOV R40, RZ, RZ, -R9 ;  /* 0x000000ffff287224 */ /* 0x000fe400078e0a09 */
[----:B------:R-:W-:Y:S01]  /*1410*/  IMAD.MOV.U32 R9, RZ, RZ, R15 ;  /* 0x000000ffff097224 */ /* 0x000fe200078e000f */
[----:B------:R-:W-:Y:S01]  /*1420*/  LOP3.LUT R15, R6, 0x14, RZ, 0xfc, !PT ;  /* 0x00000014060f7812 */ /* 0x000fe200078efcff */
[C---:B------:R-:W-:Y:S02]  /*1430*/  IMAD R30, R5.reuse, R7, R30 ;  /* 0x00000007051e7224 */ /* 0x040fe400078e021e */
[----:B------:R-:W-:Y:S01]  /*1440*/  IMAD.HI.U32 R7, R8, R9, RZ ;  /* 0x0000000908077227 */ /* 0x000fe200078e00ff */
[----:B------:R-:W-:Y:S02]  /*1450*/  IABS R64, R15 ;  /* 0x0000000f00407213 */ /* 0x000fe40000000000 */
[----:B------:R-:W-:Y:S01]  /*1460*/  ISETP.GT.U32.AND P4, PT, R5, R30, PT ;  /* 0x0000001e0500720c */ /* 0x000fe20003f84070 */
[----:B------:R-:W-:-:S02]  /*1470*/  IMAD.MOV.U32 R46, RZ, RZ, R28 ;  /* 0x000000ffff2e7224 */ /* 0x000fc400078e001c */
[----:B------:R-:W-:Y:S01]  /*1480*/  @!P1 IMAD.IADD R48, R48, 0x1, -R5 ;  /* 0x0000000130309824 */ /* 0x000fe200078e0a05 */
[----:B------:R-:W-:Y:S01]  /*1490*/  ISETP.GE.AND P1, PT, R17, RZ, PT ;  /* 0x000000ff1100720c */ /* 0x000fe20003f26270 */
[----:B------:R-:W-:Y:S01]  /*14a0*/  IMAD.MOV R28, RZ, RZ, -R7 ;  /* 0x000000ffff1c7224 */ /* 0x000fe200078e0a07 */
[----:B------:R-:W-:Y:S01]  /*14b0*/  LOP3.LUT R7, R6, 0x20, RZ, 0xfc, !PT ;  /* 0x0000002006077812 */ /* 0x000fe200078efcff */
[----:B------:R-:W-:Y:S02]  /*14c0*/  @!P3 IMAD.IADD R18, R18, 0x1, -R5 ;  /* 0x000000011212b824 */ /* 0x000fe400078e0a05 */
[----:B------:R-:W-:Y:S01]  /*14d0*/  IMAD R10, R5, R40, R11 ;  /* 0x00000028050a7224 */ /* 0x000fe200078e020b */
[----:B------:R-:W-:Y:S01]  /*14e0*/  ISETP.GE.AND P3, PT, R7, RZ, PT ;  /* 0x000000ff0700720c */ /* 0x000fe20003f66270 */
[----:B------:R-:W-:Y:S01]  /*14f0*/  IMAD.MOV.U32 R50, RZ, RZ, R48 ;  /* 0x000000ffff327224 */ /* 0x000fe200078e0030 */
[----:B------:R-:W-:Y:S01]  /*1500*/  IABS R48, R7 ;  /* 0x0000000700307213 */ /* 0x000fe20000000000 */
[----:B------:R-:W-:Y:S01]  /*1510*/  IMAD R28, R5, R28, R9 ;  /* 0x0000001c051c7224 */ /* 0x000fe200078e0209 */
[----:B------:R-:W-:Y:S01]  /*1520*/  LOP3.LUT R9, R6, 0x18, RZ, 0xfc, !PT ;  /* 0x0000001806097812 */ /* 0x000fe200078efcff */
[----:B------:R-:W-:-:S02]  /*1530*/  IMAD.MOV.U32 R52, RZ, RZ, R18 ;  /* 0x000000ffff347224 */ /* 0x000fc400078e0012 */
[----:B------:R-:W-:Y:S01]  /*1540*/  @!P5 IMAD.MOV R50, RZ, RZ, -R50 ;  /* 0x000000ffff32d224 */ /* 0x000fe200078e0a32 */
[C---:B------:R-:W-:Y:S01]  /*1550*/  ISETP.GT.U32.AND P5, PT, R5.reuse, R10, PT ;  /* 0x0000000a0500720c */ /* 0x040fe20003fa4070 */
[----:B------:R-:W-:Y:S01]  /*1560*/  @!P6 IMAD.MOV R52, RZ, RZ, -R52 ;  /* 0x000000ffff34e224 */ /* 0x000fe200078e0a34 */
[----:B------:R-:W-:Y:S01]  /*1570*/  ISETP.GT.U32.AND P6, PT, R5, R28, PT ;  /* 0x0000001c0500720c */ /* 0x000fe20003fc4070 */
[----:B------:R-:W-:Y:S01]  /*1580*/  IMAD.HI.U32 R7, R8, R48, RZ ;  /* 0x0000003008077227 */ /* 0x000fe200078e00ff */
[----:B------:R-:W-:-:S03]  /*1590*/  IABS R56, R9 ;  /* 0x0000000900387213 */ /* 0x000fc60000000000 */
[----:B------:R-:W-:Y:S02]  /*15a0*/  IMAD.MOV R7, RZ, RZ, -R7 ;  /* 0x000000ffff077224 */ /* 0x000fe400078e0a07 */
[--C-:B------:R-:W-:Y:S02]  /*15b0*/  @!P4 IMAD.IADD R30, R30, 0x1, -R5.reuse ;  /* 0x000000011e1ec824 */ /* 0x100fe400078e0a05 */
[C---:B------:R-:W-:Y:S02]  /*15c0*/  IMAD R48, R5.reuse, R7, R48 ;  /* 0x0000000705307224 */ /* 0x040fe400078e0230 */
[--C-:B------:R-:W-:Y:S01]  /*15d0*/  @!P5 IMAD.IADD R10, R10, 0x1, -R5.reuse ;  /* 0x000000010a0ad824 */ /* 0x100fe200078e0a05 */
[C---:B------:R-:W-:Y:S01]  /*15e0*/  ISETP.GT.U32.AND P4, PT, R5.reuse, R30, PT ;  /* 0x0000001e0500720c */ /* 0x040fe20003f84070 */
[----:B------:R-:W-:Y:S02]  /*15f0*/  @!P6 IMAD.IADD R28, R28, 0x1, -R5 ;  /* 0x000000011c1ce824 */ /* 0x000fe400078e0a05 */
[----:B------:R-:W-:Y:S01]  /*1600*/  IMAD.HI.U32 R7, R8, R56, RZ ;  /* 0x0000003808077227 */ /* 0x000fe200078e00ff */
[----:B------:R-:W-:-:S02]  /*1610*/  ISETP.GT.U32.AND P5, PT, R5, R10, PT ;  /* 0x0000000a0500720c */ /* 0x000fc40003fa4070 */
[----:B------:R-:W-:Y:S01]  /*1620*/  ISETP.GT.U32.AND P6, PT, R5, R28, PT ;  /* 0x0000001c0500720c */ /* 0x000fe20003fc4070 */
[----:B------:R-:W-:Y:S02]  /*1630*/  IMAD.MOV R7, RZ, RZ, -R7 ;  /* 0x000000ffff077224 */ /* 0x000fe400078e0a07 */
[----:B------:R-:W-:-:S04]  /*1640*/  IMAD.HI.U32 R11, R8, R70, RZ ;  /* 0x00000046080b7227 */ /* 0x000fc800078e00ff */
[----:B------:R-:W-:Y:S02]  /*1650*/  IMAD R56, R5, R7, R56 ;  /* 0x0000000705387224 */ /* 0x000fe400078e0238 */
[--C-:B------:R-:W-:Y:S01]  /*1660*/  @!P4 IMAD.IADD R30, R30, 0x1, -R5.reuse ;  /* 0x000000011e1ec824 */ /* 0x100fe200078e0a05 */
[----:B------:R-:W-:Y:S01]  /*1670*/  ISETP.GE.AND P4, PT, R9, RZ, PT ;  /* 0x000000ff0900720c */ /* 0x000fe20003f86270 */
[--C-:B------:R-:W-:Y:S01]  /*1680*/  @!P5 IMAD.IADD R10, R10, 0x1, -R5.reuse ;  /* 0x000000010a0ad824 */ /* 0x100fe200078e0a05 */
[C---:B------:R-:W-:Y:S01]  /*1690*/  ISETP.GT.U32.AND P5, PT, R5.reuse, R48, PT ;  /* 0x000000300500720c */ /* 0x040fe20003fa4070 */
[----:B------:R-:W-:Y:S01]  /*16a0*/  @!P6 IMAD.IADD R28, R28, 0x1, -R5 ;  /* 0x000000011c1ce824 */ /* 0x000fe200078e0a05 */
[----:B------:R-:W-:Y:S01]  /*16b0*/  ISETP.GT.U32.AND P6, PT, R5, R56, PT ;  /* 0x000000380500720c */ /* 0x000fe20003fc4070 */
[----:B------:R-:W-:-:S04]  /*16c0*/  IMAD.HI.U32 R9, R8, R64, RZ ;  /* 0x0000004008097227 */ /* 0x000fc800078e00ff */
[----:B------:R-:W-:Y:S02]  /*16d0*/  IMAD.MOV R11, RZ, RZ, -R11 ;  /* 0x000000ffff0b7224 */ /* 0x000fe400078e0a0b */
[----:B------:R-:W-:Y:S01]  /*16e0*/  @!P2 IMAD.MOV R46, RZ, RZ, -R46 ;  /* 0x000000ffff2ea224 */ /* 0x000fe200078e0a2e */
[----:B------:R-:W-:Y:S01]  /*16f0*/  ISETP.GE.AND P2, PT, R19, RZ, PT ;  /* 0x000000ff1300720c */ /* 0x000fe20003f46270 */
[----:B------:R-:W-:Y:S02]  /*1700*/  IMAD.MOV R9, RZ, RZ, -R9 ;  /* 0x000000ffff097224 */ /* 0x000fe400078e0a09 */
[--C-:B------:R-:W-:Y:S02]  /*1710*/  @!P5 IMAD.IADD R48, R48, 0x1, -R5.reuse ;  /* 0x000000013030d824 */ /* 0x100fe400078e0a05 */
[----:B------:R-:W-:Y:S02]  /*1720*/  @!P6 IMAD.IADD R56, R56, 0x1, -R5 ;  /* 0x000000013838e824 */ /* 0x000fe400078e0a05 */
[C---:B------:R-:W-:Y:S01]  /*1730*/  IMAD R70, R5.reuse, R11, R70 ;  /* 0x0000000b05467224 */ /* 0x040fe200078e0246 */
[----:B------:R-:W-:Y:S01]  /*1740*/  ISETP.GT.U32.AND P5, PT, R5, R48, PT ;  /* 0x000000300500720c */ /* 0x000fe20003fa4070 */
[----:B------:R-:W-:Y:S01]  /*1750*/  VIADD R7, R21, 0x7c ;  /* 0x0000007c15077836 */ /* 0x000fe20000000000 */
[C---:B------:R-:W-:Y:S01]  /*1760*/  ISETP.GT.U32.AND P6, PT, R5.reuse, R56, PT ;  /* 0x000000380500720c */ /* 0x040fe20003fc4070 */
[----:B------:R-:W-:Y:S01]  /*1770*/  IMAD.MOV.U32 R58, RZ, RZ, R10 ;  /* 0x000000ffff3a7224 */ /* 0x000fe200078e000a */
[----:B------:R-:W-:Y:S01]  /*1780*/  IABS R11, R39 ;  /* 0x00000027000b7213 */ /* 0x000fe20000000000 */
[----:B------:R-:W-:Y:S01]  /*1790*/  IMAD R64, R5, R9, R64 ;  /* 0x0000000905407224 */ /* 0x000fe200078e0240 */
[----:B------:R-:W-:Y:S01]  /*17a0*/  IABS R10, R7 ;  /* 0x00000007000a7213 */ /* 0x000fe20000000000 */
[----:B------:R-:W-:Y:S01]  /*17b0*/  @!P1 IMAD.MOV R58, RZ, RZ, -R58 ;  /* 0x000000ffff3a9224 */ /* 0x000fe200078e0a3a */
[----:B------:R-:W-:Y:S01]  /*17c0*/  ISETP.GE.AND P1, PT, R7, RZ, PT ;  /* 0x000000ff0700720c */ /* 0x000fe20003f26270 */
[----:B------:R-:W-:-:S02]  /*17d0*/  VIADD R9, R21, 0x6c ;  /* 0x0000006c15097836 */ /* 0x000fc40000000000 */
[----:B------:R-:W-:-:S03]  /*17e0*/  IMAD.HI.U32 R7, R8, R11, RZ ;  /* 0x0000000b08077227 */ /* 0x000fc600078e00ff */
[----:B------:R-:W-:Y:S01]  /*17f0*/  IABS R18, R9 ;  /* 0x0000000900127213 */ /* 0x000fe20000000000 */
[----:B------:R-:W-:Y:S02]  /*1800*/  IMAD.MOV.U32 R60, RZ, RZ, R28 ;  /* 0x000000ffff3c7224 */ /* 0x000fe400078e001c */
[--C-:B------:R-:W-:Y:S01]  /*1810*/  @!P5 IMAD.IADD R48, R48, 0x1, -R5.reuse ;  /* 0x000000013030d824 */ /* 0x100fe200078e0a05 */
[----:B------:R-:W-:Y:S01]  /*1820*/  ISETP.GE.AND P5, PT, R9, RZ, PT ;  /* 0x000000ff0900720c */ /* 0x000fe20003fa6270 */
[----:B------:R-:W-:Y:S01]  /*1830*/  @!P6 IMAD.IADD R56, R56, 0x1, -R5 ;  /* 0x000000013838e824 */ /* 0x000fe200078e0a05 */
[----:B------:R-:W-:Y:S01]  /*1840*/  ISETP.GT.U32.AND P6, PT, R5, R70, PT ;  /* 0x000000460500720c */ /* 0x000fe20003fc4070 */
[----:B------:R-:W-:Y:S02]  /*1850*/  IMAD.MOV R28, RZ, RZ, -R7 ;  /* 0x000000ffff1c7224 */ /* 0x000fe400078e0a07 */
[----:B------:R-:W-:-:S04]  /*1860*/  IMAD.HI.U32 R9, R8, R72, RZ ;  /* 0x0000004808097227 */ /* 0x000fc800078e00ff */
[----:B------:R-:W-:Y:S01]  /*1870*/  @!P2 IMAD.MOV R60, RZ, RZ, -R60 ;  /* 0x000000ffff3ca224 */ /* 0x000fe200078e0a3c */
[C---:B------:R-:W-:Y:S01]  /*1880*/  ISETP.GT.U32.AND P2, PT, R5.reuse, R64, PT ;  /* 0x000000400500720c */ /* 0x040fe20003f44070 */
[----:B------:R-:W-:Y:S02]  /*1890*/  IMAD R28, R5, R28, R11 ;  /* 0x0000001c051c7224 */ /* 0x000fe400078e020b */
[----:B------:R-:W-:Y:S02]  /*18a0*/  IMAD.MOV R11, RZ, RZ, -R9 ;  /* 0x000000ffff0b7224 */ /* 0x000fe400078e0a09 */
[----:B------:R-:W-:Y:S02]  /*18b0*/  VIADD R23, R21, 0x5c ;  /* 0x0000005c15177836 */ /* 0x000fe40000000000 */
[----:B------:R-:W-:Y:S02]  /*18c0*/  IMAD R72, R5, R11, R72 ;  /* 0x0000000b05487224 */ /* 0x000fe400078e0248 */
[----:B------:R-:W-:-:S04]  /*18d0*/  IMAD.HI.U32 R7, R8, R10, RZ ;  /* 0x0000000a08077227 */ /* 0x000fc800078e00ff */
[----:B------:R-:W-:Y:S01]  /*18e0*/  IMAD.MOV.U32 R54, RZ, RZ, R30 ;  /* 0x000000ffff367224 */ /* 0x000fe200078e001e */
[----:B------:R-:W-:Y:S01]  /*18f0*/  IABS R30, R23 ;  /* 0x00000017001e7213 */ /* 0x000fe20000000000 */
[----:B------:R-:W-:Y:S01]  /*1900*/  @!P6 IMAD.IADD R70, R70, 0x1, -R5 ;  /* 0x000000014646e824 */ /* 0x000fe200078e0a05 */
[C---:B------:R-:W-:Y:S01]  /*1910*/  ISETP.GT.U32.AND P6, PT, R5.reuse, R72, PT ;  /* 0x000000480500720c */ /* 0x040fe20003fc4070 */
[----:B------:R-:W-:Y:S02]  /*1920*/  IMAD.MOV R7, RZ, RZ, -R7 ;  /* 0x000000ffff077224 */ /* 0x000fe400078e0a07 */
[----:B------:R-:W-:Y:S02]  /*1930*/  @!P2 IMAD.IADD R64, R64, 0x1, -R5 ;  /* 0x000000014040a824 */ /* 0x000fe400078e0a05 */
[----:B------:R-:W-:Y:S02]  /*1940*/  IMAD R10, R5, R7, R10 ;  /* 0x00000007050a7224 */ /* 0x000fe400078e020a */
[----:B------:R-:W-:Y:S01]  /*1950*/  VIADD R29, R21, 0x4c ;  /* 0x0000004c151d7836 */ /* 0x000fe20000000000 */
[----:B------:R-:W-:Y:S01]  /*1960*/  ISETP.GT.U32.AND P2, PT, R5, R64, PT ;  /* 0x000000400500720c */ /* 0x000fe20003f44070 */
[----:B------:R-:W-:-:S03]  /*1970*/  IMAD.HI.U32 R7, R8, R30, RZ ;  /* 0x0000001e08077227 */ /* 0x000fc600078e00ff */
[----:B------:R-:W-:Y:S01]  /*1980*/  IABS R40, R29 ;  /* 0x0000001d00287213 */ /* 0x000fe20000000000 */
[----:B------:R-:W-:Y:S02]  /*1990*/  VIADD R31, R21, 0x3c ;  /* 0x0000003c151f7836 */ /* 0x000fe40000000000 */
[----:B------:R-:W-:Y:S02]  /*19a0*/  IMAD.MOV R7, RZ, RZ, -R7 ;  /* 0x000000ffff077224 */ /* 0x000fe400078e0a07 */
[----:B------:R-:W-:Y:S01]  /*19b0*/  @!P0 IMAD.MOV R54, RZ, RZ, -R54 ;  /* 0x000000ffff368224 */ /* 0x000fe200078e0a36 */
[----:B------:R-:W-:Y:S01]  /*19c0*/  ISETP.GE.AND P0, PT, R15, RZ, PT ;  /* 0x000000ff0f00720c */ /* 0x000fe20003f06270 */
[----:B------:R-:W-:Y:S01]  /*19d0*/  IMAD R30, R5, R7, R30 ;  /* 0x00000007051e7224 */ /* 0x000fe200078e021e */
[----:B------:R-:W-:Y:S01]  /*19e0*/  IABS R15, R31 ;  /* 0x0000001f000f7213 */ /* 0x000fe20000000000 */
[----:B------:R-:W-:Y:S02]  /*19f0*/  @!P6 IMAD.IADD R72, R72, 0x1, -R5 ;  /* 0x000000014848e824 */ /* 0x000fe400078e0a05 */
[----:B------:R-:W-:-:S02]  /*1a00*/  IMAD.MOV.U32 R62, RZ, RZ, R48 ;  /* 0x000000ffff3e7224 */ /* 0x000fc400078e0030 */
[----:B------:R-:W-:Y:S02]  /*1a10*/  IMAD.MOV.U32 R66, RZ, RZ, R56 ;  /* 0x000000ffff427224 */ /* 0x000fe400078e0038 */
[----:B------:R-:W-:-:S04]  /*1a20*/  IMAD.HI.U32 R7, R8, R40, RZ ;  /* 0x0000002808077227 */ /* 0x000fc800078e00ff */
[----:B------:R-:W-:Y:S01]  /*1a30*/  @!P3 IMAD.MOV R62, RZ, RZ, -R62 ;  /* 0x000000ffff3eb224 */ /* 0x000fe200078e0a3e */
[C---:B------:R-:W-:Y:S01]  /*1a40*/  ISETP.GT.U32.AND P3, PT, R5.reuse, R70, PT ;  /* 0x000000460500720c */ /* 0x040fe20003f64070 */
[----:B------:R-:W-:Y:S01]  /*1a50*/  @!P4 IMAD.MOV R66, RZ, RZ, -R66 ;  /* 0x000000ffff42c224 */ /* 0x000fe200078e0a42 */
[----:B------:R-:W-:Y:S01]  /*1a60*/  ISETP.GT.U32.AND P4, PT, R5, R72, PT ;  /* 0x000000480500720c */ /* 0x000fe20003f84070 */
[----:B------:R-:W-:Y:S02]  /*1a70*/  IMAD.MOV R11, RZ, RZ, -R7 ;  /* 0x000000ffff0b7224 */ /* 0x000fe400078e0a07 */
[----:B------:R-:W-:-:S04]  /*1a80*/  IMAD.HI.U32 R7, R8, R15, RZ ;  /* 0x0000000f08077227 */ /* 0x000fc800078e00ff */
[----:B------:R-:W-:Y:S01]  /*1a90*/  @!P2 IMAD.IADD R64, R64, 0x1, -R5 ;  /* 0x000000014040a824 */ /* 0x000fe200078e0a05 */
[----:B------:R-:W-:Y:S01]  /*1aa0*/  ISETP.GT.U32.AND P2, PT, R5, R28, PT ;  /* 0x0000001c0500720c */ /* 0x000fe20003f44070 */
[----:B------:R-:W-:Y:S02]  /*1ab0*/  VIADD R35, R21, 0x1c ;  /* 0x0000001c15237836 */ /* 0x000fe40000000000 */
[----:B------:R-:W-:Y:S02]  /*1ac0*/  IMAD.MOV R48, RZ, RZ, -R7 ;  /* 0x000000ffff307224 */ /* 0x000fe400078e0a07 */
[----:B------:R-:W-:Y:S01]  /*1ad0*/  @!P3 IMAD.IADD R70, R70, 0x1, -R5 ;  /* 0x000000014646b824 */ /* 0x000fe200078e0a05 */
[----:B------:R-:W-:Y:S01]  /*1ae0*/  IABS R19, R35 ;  /* 0x0000002300137213 */ /* 0x000fe20000000000 */
[C---:B------:R-:W-:Y:S01]  /*1af0*/  IMAD R48, R5.reuse, R48, R15 ;  /* 0x0000003005307224 */ /* 0x040fe200078e020f */
[C---:B------:R-:W-:Y:S01]  /*1b00*/  ISETP.GT.U32.AND P3, PT, R5.reuse, R30, PT ;  /* 0x0000001e0500720c */ /* 0x040fe20003f64070 */
[----:B------:R-:W-:Y:S01]  /*1b10*/  @!P4 IMAD.IADD R72, R72, 0x1, -R5 ;  /* 0x000000014848c824 */ /* 0x000fe200078e0a05 */
[----:B------:R-:W-:Y:S01]  /*1b20*/  IABS R15, R6 ;  /* 0x00000006000f7213 */ /* 0x000fe20000000000 */
[C---:B------:R-:W-:Y:S01]  /*1b30*/  IMAD R40, R5.reuse, R11, R40 ;  /* 0x0000000b05287224 */ /* 0x040fe200078e0228 */
[----:B------:R-:W-:Y:S01]  /*1b40*/  ISETP.GT.U32.AND P4, PT, R5, R48, PT ;  /* 0x000000300500720c */ /* 0x000fe20003f84070 */
[----:B------:R-:W-:-:S04]  /*1b50*/  IMAD.HI.U32 R9, R8, R18, RZ ;  /* 0x0000001208097227 */ /* 0x000fc800078e00ff */
[----:B------:R-:W-:-:S04]  /*1b60*/  IMAD.HI.U32 R11, R8, R19, RZ ;  /* 0x00000013080b7227 */ /* 0x000fc800078e00ff */
[----:B------:R-:W-:Y:S01]  /*1b70*/  @!P2 IMAD.IADD R28, R28, 0x1, -R5 ;  /* 0x000000011c1ca824 */ /* 0x000fe200078e0a05 */
[C---:B------:R-:W-:Y:S01]  /*1b80*/  ISETP.GT.U32.AND P2, PT, R5.reuse, R10, PT ;  /* 0x0000000a0500720c */ /* 0x040fe20003f44070 */
[----:B------:R-:W-:Y:S02]  /*1b90*/  IMAD.MOV.U32 R68, RZ, RZ, R64 ;  /* 0x000000ffff447224 */ /* 0x000fe400078e0040 */
[----:B------:R-:W-:Y:S02]  /*1ba0*/  IMAD.MOV R9, RZ, RZ, -R9 ;  /* 0x000000ffff097224 */ /* 0x000fe400078e0a09 */
[----:B------:R-:W-:Y:S02]  /*1bb0*/  IMAD.MOV R64, RZ, RZ, -R11 ;  /* 0x000000ffff407224 */ /* 0x000fe400078e0a0b */
[C---:B------:R-:W-:Y:S02]  /*1bc0*/  IMAD R18, R5.reuse, R9, R18 ;  /* 0x0000000905127224 */ /* 0x040fe400078e0212 */
[----:B------:R-:W-:-:S02]  /*1bd0*/  IMAD R64, R5, R64, R19 ;  /* 0x0000004005407224 */ /* 0x000fc400078e0213 */
[----:B------:R-:W-:Y:S01]  /*1be0*/  VIADD R33, R21, 0x2c ;  /* 0x0000002c15217836 */ /* 0x000fe20000000000 */
[C---:B------:R-:W-:Y:S01]  /*1bf0*/  ISETP.GT.U32.AND P6, PT, R5.reuse, R18, PT ;  /* 0x000000120500720c */ /* 0x040fe20003fc4070 */
[--C-:B------:R-:W-:Y:S01]  /*1c00*/  @!P3 IMAD.IADD R30, R30, 0x1, -R5.reuse ;  /* 0x000000011e1eb824 */ /* 0x100fe200078e0a05 */
[----:B------:R-:W-:Y:S01]  /*1c10*/  ISETP.GT.U32.AND P3, PT, R5, R64, PT ;  /* 0x000000400500720c */ /* 0x000fe20003f64070 */
[--C-:B------:R-:W-:Y:S01]  /*1c20*/  @!P4 IMAD.IADD R48, R48, 0x1, -R5.reuse ;  /* 0x000000013030c824 */ /* 0x100fe200078e0a05 */
[----:B------:R-:W-:Y:S01]  /*1c30*/  ISETP.GE.AND P4, PT, R41, RZ, PT ;  /* 0x000000ff2900720c */ /* 0x000fe20003f86270 */
[----:B------:R-:W-:Y:S01]  /*1c40*/  @!P2 IMAD.IADD R10, R10, 0x1, -R5 ;  /* 0x000000010a0aa824 */ /* 0x000fe200078e0a05 */
[----:B------:R-:W-:Y:S01]  /*1c50*/  IABS R17, R33 ;  /* 0x0000002100117213 */ /* 0x000fe20000000000 */
[----:B------:R-:W-:Y:S01]  /*1c60*/  VIADD R7, R21, 0xc ;  /* 0x0000000c15077836 */ /* 0x000fe20000000000 */
[----:B------:R-:W-:Y:S01]  /*1c70*/  ISETP.GT.U32.AND P2, PT, R5, R28, PT ;  /* 0x0000001c0500720c */ /* 0x000fe20003f44070 */
[----:B------:R-:W-:-:S02]  /*1c80*/  IMAD.MOV.U32 R76, RZ, RZ, R72 ;  /* 0x000000ffff4c7224 */ /* 0x000fc400078e0048 */
[----:B------:R-:W-:Y:S01]  /*1c90*/  IMAD.HI.U32 R9, R8, R17, RZ ;  /* 0x0000001108097227 */ /* 0x000fe200078e00ff */
[----:B------:R-:W-:-:S03]  /*1ca0*/  IABS R11, R7 ;  /* 0x00000007000b7213 */ /* 0x000fc60000000000 */
[----:B------:R-:W-:Y:S02]  /*1cb0*/  IMAD.MOV R74, RZ, RZ, -R9 ;  /* 0x000000ffff4a7224 */ /* 0x000fe400078e0a09 */
[--C-:B------:R-:W-:Y:S02]  /*1cc0*/  @!P6 IMAD.IADD R18, R18, 0x1, -R5.reuse ;  /* 0x000000011212e824 */ /* 0x100fe400078e0a05 */
[----:B------:R-:W-:Y:S01]  /*1cd0*/  @!P0 IMAD.MOV R68, RZ, RZ, -R68 ;  /* 0x000000ffff448224 */ /* 0x000fe200078e0a44 */
[C---:B------:R-:W-:Y:S01]  /*1ce0*/  ISETP.GT.U32.AND P0, PT, R5.reuse, R10, PT ;  /* 0x0000000a0500720c */ /* 0x040fe20003f04070 */
[----:B------:R-:W-:Y:S01]  /*1cf0*/  @!P3 IMAD.IADD R64, R64, 0x1, -R5 ;  /* 0x000000014040b824 */ /* 0x000fe200078e0a05 */
[C---:B------:R-:W-:Y:S01]  /*1d00*/  ISETP.GT.U32.AND P3, PT, R5.reuse, R30, PT ;  /* 0x0000001e0500720c */ /* 0x040fe20003f64070 */
[----:B------:R-:W-:Y:S01]  /*1d10*/  @!P4 IMAD.MOV R76, RZ, RZ, -R76 ;  /* 0x000000ffff4cc224 */ /* 0x000fe200078e0a4c */
[C---:B------:R-:W-:Y:S01]  /*1d20*/  ISETP.GT.U32.AND P4, PT, R5.reuse, R48, PT ;  /* 0x000000300500720c */ /* 0x040fe20003f84070 */
[----:B------:R-:W-:Y:S01]  /*1d30*/  IMAD.HI.U32 R9, R8, R11, RZ ;  /* 0x0000000b08097227 */ /* 0x000fe200078e00ff */
[----:B------:R-:W-:-:S03]  /*1d40*/  ISETP.GT.U32.AND P6, PT, R5, R18, PT ;  /* 0x000000120500720c */ /* 0x000fc60003fc4070 */
[----:B------:R-:W-:-:S04]  /*1d50*/  IMAD.HI.U32 R8, R8, R15, RZ ;  /* 0x0000000f08087227 */ /* 0x000fc800078e00ff */
[----:B------:R-:W-:Y:S01]  /*1d60*/  @!P2 IMAD.IADD R28, R28, 0x1, -R5 ;  /* 0x000000011c1ca824 */ /* 0x000fe200078e0a05 */
[C---:B------:R-:W-:Y:S01]  /*1d70*/  ISETP.GT.U32.AND P2, PT, R5.reuse, R40, PT ;  /* 0x000000280500720c */ /* 0x040fe20003f44070 */
[----:B------:R-:W-:Y:S02]  /*1d80*/  IMAD.MOV R78, RZ, RZ, -R9 ;  /* 0x000000ffff4e7224 */ /* 0x000fe400078e0a09 */
[----:B------:R-:W-:Y:S02]  /*1d90*/  IMAD.MOV R8, RZ, RZ, -R8 ;  /* 0x000000ffff087224 */ /* 0x000fe400078e0a08 */
[C---:B------:R-:W-:Y:S02]  /*1da0*/  IMAD R72, R5.reuse, R78, R11 ;  /* 0x0000004e05487224 */ /* 0x040fe400078e020b */
[C---:B------:R-:W-:Y:S02]  /*1db0*/  IMAD R56, R5.reuse, R74, R17 ;  /* 0x0000004a05387224 */ /* 0x040fe400078e0211 */
[----:B------:R-:W-:-:S02]  /*1dc0*/  IMAD R78, R5, R8, R15 ;  /* 0x00000008054e7224 */ /* 0x000fc400078e020f */
[--C-:B------:R-:W-:Y:S01]  /*1dd0*/  @!P0 IMAD.IADD R10, R10, 0x1, -R5.reuse ;  /* 0x000000010a0a8824 */ /* 0x100fe200078e0a05 */
[C---:B------:R-:W-:Y:S01]  /*1de0*/  ISETP.GT.U32.AND P0, PT, R5.reuse, R56, PT ;  /* 0x000000380500720c */ /* 0x040fe20003f04070 */
[--C-:B------:R-:W-:Y:S01]  /*1df0*/  @!P3 IMAD.IADD R30, R30, 0x1, -R5.reuse ;  /* 0x000000011e1eb824 */ /* 0x100fe200078e0a05 */
[C---:B------:R-:W-:Y:S01]  /*1e00*/  ISETP.GT.U32.AND P3, PT, R5.reuse, R72, PT ;  /* 0x000000480500720c */ /* 0x040fe20003f64070 */
[--C-:B------:R-:W-:Y:S01]  /*1e10*/  @!P4 IMAD.IADD R48, R48, 0x1, -R5.reuse ;  /* 0x000000013030c824 */ /* 0x100fe200078e0a05 */
[----:B------:R-:W-:Y:S01]  /*1e20*/  ISETP.GT.U32.AND P4, PT, R5, R78, PT ;  /* 0x0000004e0500720c */ /* 0x000fe20003f84070 */
[--C-:B------:R-:W-:Y:S01]  /*1e30*/  @!P6 IMAD.IADD R18, R18, 0x1, -R5.reuse ;  /* 0x000000011212e824 */ /* 0x100fe200078e0a05 */
[----:B------:R-:W-:Y:S01]  /*1e40*/  ISETP.GE.AND P6, PT, R37, RZ, PT ;  /* 0x000000ff2500720c */ /* 0x000fe20003fc6270 */
[----:B------:R-:W-:Y:S01]  /*1e50*/  @!P2 IMAD.IADD R40, R40, 0x1, -R5 ;  /* 0x000000012828a824 */ /* 0x000fe200078e0a05 */
[----:B------:R-:W-:Y:S01]  /*1e60*/  ISETP.GE.AND P2, PT, R39, RZ, PT ;  /* 0x000000ff2700720c */ /* 0x000fe20003f46270 */
[----:B------:R-:W-:-:S02]  /*1e70*/  IMAD.MOV.U32 R74, RZ, RZ, R28 ;  /* 0x000000ffff4a7224 */ /* 0x000fc400078e001c */
[----:B------:R-:W-:Y:S02]  /*1e80*/  @!P1 IMAD.MOV R10, RZ, RZ, -R10 ;  /* 0x000000ffff0a9224 */ /* 0x000fe400078e0a0a */
[--C-:B------:R-:W-:Y:S01]  /*1e90*/  @!P0 IMAD.IADD R56, R56, 0x1, -R5.reuse ;  /* 0x0000000138388824 */ /* 0x100fe200078e0a05 */
[----:B------:R-:W-:Y:S01]  /*1ea0*/  ISETP.GE.AND P0, PT, R23, RZ, PT ;  /* 0x000000ff1700720c */ /* 0x000fe20003f06270 */
[--C-:B------:R-:W-:Y:S02]  /*1eb0*/  @!P3 IMAD.IADD R72, R72, 0x1, -R5.reuse ;  /* 0x000000014848b824 */ /* 0x100fe400078e0a05 */
[----:B------:R-:W-:Y:S01]  /*1ec0*/  @!P4 IMAD.IADD R78, R78, 0x1, -R5 ;  /* 0x000000014e4ec824 */ /* 0x000fe200078e0a05 */
[C---:B------:R-:W-:Y:S01]  /*1ed0*/  ISETP.GT.U32.AND P1, PT, R5.reuse, R56, PT ;  /* 0x000000380500720c */ /* 0x040fe20003f24070 */
[----:B------:R-:W-:Y:S01]  /*1ee0*/  @!P6 IMAD.MOV R70, RZ, RZ, -R70 ;  /* 0x000000ffff46e224 */ /* 0x000fe200078e0a46 */
[C---:B------:R-:W-:Y:S01]  /*1ef0*/  ISETP.GT.U32.AND P6, PT, R5.reuse, R64, PT ;  /* 0x000000400500720c */ /* 0x040fe20003fc4070 */
[----:B------:R-:W-:Y:S01]  /*1f00*/  @!P2 IMAD.MOV R74, RZ, RZ, -R74 ;  /* 0x000000ffff4aa224 */ /* 0x000fe200078e0a4a */
[C---:B------:R-:W-:Y:S01]  /*1f10*/  ISETP.GT.U32.AND P2, PT, R5.reuse, R40, PT ;  /* 0x000000280500720c */ /* 0x040fe20003f44070 */
[----:B------:R-:W-:Y:S01]  /*1f20*/  @!P5 IMAD.MOV R18, RZ, RZ, -R18 ;  /* 0x000000ffff12d224 */ /* 0x000fe200078e0a12 */
[C---:B------:R-:W-:Y:S01]  /*1f30*/  ISETP.GT.U32.AND P3, PT, R5.reuse, R72, PT ;  /* 0x000000480500720c */ /* 0x040fe20003f64070 */
[----:B------:R-:W-:Y:S01]  /*1f40*/  IMAD.MOV.U32 R8, RZ, RZ, R30 ;  /* 0x000000ffff087224 */ /* 0x000fe200078e001e */
[----:B------:R-:W-:Y:S01]  /*1f50*/  ISETP.GT.U32.AND P4, PT, R5, R78, PT ;  /* 0x0000004e0500720c */ /* 0x000fe20003f84070 */
[C---:B------:R-:W-:Y:S01]  /*1f60*/  IMAD.SHL.U32 R9, R0.reuse, 0x10, RZ ;  /* 0x0000001000097824 */ /* 0x040fe200078e00ff */
[----:B------:R-:W-:Y:S01]  /*1f70*/  ISETP.GE.AND P5, PT, R29, RZ, PT ;  /* 0x000000ff1d00720c */ /* 0x000fe20003fa6270 */
[----:B------:R-:W-:-:S02]  /*1f80*/  IMAD.SHL.U32 R28, R0, 0x40, RZ ;  /* 0x00000040001c7824 */ /* 0x000fc400078e00ff */
[--C-:B------:R-:W-:Y:S01]  /*1f90*/  @!P1 IMAD.IADD R56, R56, 0x1, -R5.reuse ;  /* 0x0000000138389824 */ /* 0x100fe200078e0a05 */
[----:B------:R-:W-:Y:S01]  /*1fa0*/  ISETP.GE.AND P1, PT, R33, RZ, PT ;  /* 0x000000ff2100720c */ /* 0x000fe20003f26270 */
[--C-:B------:R-:W-:Y:S01]  /*1fb0*/  @!P6 IMAD.IADD R64, R64, 0x1, -R5.reuse ;  /* 0x000000014040e824 */ /* 0x100fe200078e0a05 */
[----:B------:R-:W-:Y:S01]  /*1fc0*/  LOP3.LUT R30, R9, 0xe00, RZ, 0xc0, !PT ;  /* 0x00000e00091e7812 */ /* 0x000fe200078ec0ff */
[--C-:B------:R-:W-:Y:S01]  /*1fd0*/  @!P2 IMAD.IADD R40, R40, 0x1, -R5.reuse ;  /* 0x000000012828a824 */ /* 0x100fe200078e0a05 */
[----:B------:R-:W-:Y:S01]  /*1fe0*/  ISETP.GE.AND P2, PT, R31, RZ, PT ;  /* 0x000000ff1f00720c */ /* 0x000fe20003f46270 */
[--C-:B------:R-:W-:Y:S01]  /*1ff0*/  @!P3 IMAD.IADD R72, R72, 0x1, -R5.reuse ;  /* 0x000000014848b824 */ /* 0x100fe200078e0a05 */
[----:B------:R-:W-:Y:S01]  /*2000*/  LOP3.LUT R9, R28, 0x1c0, RZ, 0xc0, !PT ;  /* 0x000001c01c097812 */ /* 0x000fe200078ec0ff */
[----:B------:R-:W-:Y:S01]  /*2010*/  @!P4 IMAD.IADD R78, R78, 0x1, -R5 ;  /* 0x000000014e4ec824 */ /* 0x000fe200078e0a05 */
[----:B------:R-:W-:Y:S01]  /*2020*/  ISETP.NE.AND P4, PT, R13, RZ, PT ;  /* 0x000000ff0d00720c */ /* 0x000fe20003f85270 */
[----:B------:R-:W-:Y:S01]  /*2030*/  @!P0 IMAD.MOV R8, RZ, RZ, -R8 ;  /* 0x000000ffff088224 */ /* 0x000fe200078e0a08 */
[----:B------:R-:W-:Y:S01]  /*2040*/  LOP3.LUT R5, RZ, R13, RZ, 0x33, !PT ;  /* 0x0000000dff057212 */ /* 0x000fe200078e33ff */
[----:B------:R-:W-:Y:S01]  /*2050*/  IMAD.SHL.U32 R29, R0, 0x2, RZ ;  /* 0x00000002001d7824 */ /* 0x000fe200078e00ff */
[----:B------:R-:W-:Y:S01]  /*2060*/  ISETP.GE.AND P0, PT, R7, RZ, PT ;  /* 0x000000ff0700720c */ /* 0x000fe20003f06270 */
[----:B------:R-:W-:Y:S01]  /*2070*/  @!P1 IMAD.MOV R56, RZ, RZ, -R56 ;  /* 0x000000ffff389224 */ /* 0x000fe200078e0a38 */
[----:B------:R-:W-:Y:S01]  /*2080*/  SEL R18, R5, R18, !P4 ;  /* 0x0000001205127207 */ /* 0x000fe20006000000 */
[----:B------:R-:W-:Y:S01]  /*2090*/  @!P5 IMAD.MOV R40, RZ, RZ, -R40 ;  /* 0x000000ffff28d224 */ /* 0x000fe200078e0a28 */
[----:B------:R-:W-:Y:S01]  /*20a0*/  SHF.R.U32.HI R7, RZ, 0x2, R0 ;  /* 0x00000002ff077819 */ /* 0x000fe20000011600 */
[----:B------:R-:W-:Y:S01]  /*20b0*/  @!P2 IMAD.MOV R48, RZ, RZ, -R48 ;  /* 0x000000ffff30a224 */ /* 0x000fe200078e0a30 */
[----:B------:R-:W-:Y:S01]  /*20c0*/  ISETP.GE.AND P6, PT, R35, RZ, PT ;  /* 0x000000ff2300720c */ /* 0x000fe20003fc6270 */
[----:B------:R-:W-:Y:S01]  /*20d0*/  IMAD R18, R18, UR6, RZ ;  /* 0x0000000612127c24 */ /* 0x000fe2000f8e02ff */
[----:B------:R-:W-:-:S02]  /*20e0*/  SHF.R.S32.HI R31, RZ, 0x1, R0 ;  /* 0x00000001ff1f7819 */ /* 0x000fc40000011400 */
[----:B------:R-:W-:Y:S02]  /*20f0*/  SGXT.U32 R7, R7, 0x3 ;  /* 0x000000030707781a */ /* 0x000fe40000000000 */
[----:B------:R-:W-:Y:S01]  /*2100*/  SEL R38, R5, R38, !P4 ;  /* 0x0000002605267207 */ /* 0x000fe20006000000 */
[----:B------:R-:W-:Y:S01]  /*2110*/  @!P0 IMAD.MOV R72, RZ, RZ, -R72 ;  /* 0x000000ffff488224 */ /* 0x000fe200078e0a48 */
[----:B------:R-:W-:Y:S02]  /*2120*/  ISETP.GE.AND P3, PT, R6, RZ, PT ;  /* 0x000000ff0600720c */ /* 0x000fe40003f66270 */
[----:B------:R-:W-:Y:S01]  /*2130*/  IADD3 R9, PT, PT, R30, UR5, R9 ;  /* 0x000000051e097c10 */ /* 0x000fe2000fffe009 */
[----:B------:R-:W-:Y:S01]  /*2140*/  IMAD R38, R38, UR6, RZ ;  /* 0x0000000626267c24 */ /* 0x000fe2000f8e02ff */
[----:B------:R-:W-:Y:S01]  /*2150*/  SGXT R31, R31, 0x1 ;  /* 0x000000011f1f781a */ /* 0x000fe20000000200 */
[----:B------:R-:W-:Y:S01]  /*2160*/  @!P6 IMAD.MOV R64, RZ, RZ, -R64 ;  /* 0x000000ffff40e224 */ /* 0x000fe200078e0a40 */
[----:B------:R-:W-:-:S02]  /*2170*/  LOP3.LUT R30, R7, 0x40, R28, 0xf8, !PT ;  /* 0x00000040071e7812 */ /* 0x000fc400078ef81c */
[----:B------:R-:W-:Y:S02]  /*2180*/  LOP3.LUT R80, R80, 0x30, R29, 0x48, !PT ;  /* 0x0000003050507812 */ /* 0x000fe400078e481d */
[C---:B------:R-:W-:Y:S02]  /*2190*/  SEL R52, R5.reuse, R52, !P4 ;  /* 0x0000003405347207 */ /* 0x040fe40006000000 */
[----:B------:R-:W-:Y:S01]  /*21a0*/  SHF.R.S32.HI R81, RZ, 0x1f, R18 ;  /* 0x0000001fff517819 */ /* 0x000fe20000011412 */
[----:B------:R-:W-:Y:S01]  /*21b0*/  @!P3 IMAD.MOV R78, RZ, RZ, -R78 ;  /* 0x000000ffff4eb224 */ /* 0x000fe200078e0a4e */
[----:B--2---:R-:W-:Y:S01]  /*21c0*/  IADD3 R92, P1, PT, R18, UR14, RZ ;  /* 0x0000000e125c7c10 */ /* 0x004fe2000ff3e0ff */
[----:B------:R-:W-:Y:S01]  /*21d0*/  IMAD R52, R52, UR6, RZ ;  /* 0x0000000634347c24 */ /* 0x000fe2000f8e02ff */
[----:B------:R-:W-:Y:S01]  /*21e0*/  LOP3.LUT R31, R30, 0x88, R31, 0xf8, !PT ;  /* 0x000000881e1f7812 */ /* 0x000fe200078ef81f */
[----:B------:R-:W-:Y:S01]  /*21f0*/  IMAD.IADD R30, R80, 0x1, R9 ;  /* 0x00000001501e7824 */ /* 0x000fe200078e0209 */
[----:B------:R-:W-:-:S02]  /*2200*/  SEL R66, R5, R66, !P4 ;  /* 0x0000004205427207 */ /* 0x000fc40006000000 */
[----:B------:R-:W-:Y:S02]  /*2210*/  SEL R10, R5, R10, !P4 ;  /* 0x0000000a050a7207 */ /* 0x000fe40006000000 */
[----:B------:R-:W-:Y:S01]  /*2220*/  IADD3.X R81, PT, PT, R81, UR15, RZ, P1, !PT ;  /* 0x0000000f51517c10 */ /* 0x000fe20008ffe4ff */
[----:B------:R-:W-:Y:S01]  /*2230*/  IMAD R11, R66, UR6, RZ ;  /* 0x00000006420b7c24 */ /* 0x000fe2000f8e02ff */
[C---:B------:R-:W-:Y:S01]  /*2240*/  SEL R12, R5.reuse, R12, !P4 ;  /* 0x0000000c050c7207 */ /* 0x040fe20006000000 */
[----:B------:R-:W-:Y:S01]  /*2250*/  IMAD R10, R10, UR6, RZ ;  /* 0x000000060a0a7c24 */ /* 0x000fe2000f8e02ff */
[----:B------:R-:W-:Y:S02]  /*2260*/  SHF.R.S32.HI R67, RZ, 0x1f, R38 ;  /* 0x0000001fff437819 */ /* 0x000fe40000011426 */
[----:B------:R-:W-:Y:S01]  /*2270*/  IADD3 R80, P1, PT, R38, UR14, RZ ;  /* 0x0000000e26507c10 */ /* 0x000fe2000ff3e0ff */
[----:B------:R-:W-:Y:S01]  /*2280*/  IMAD R12, R12, UR6, RZ ;  /* 0x000000060c0c7c24 */ /* 0x000fe2000f8e02ff */
[----:B------:R-:W-:-:S02]  /*2290*/  SEL R14, R5, R14, !P4 ;  /* 0x0000000e050e7207 */ /* 0x000fc40006000000 */
[C---:B------:R-:W-:Y:S02]  /*22a0*/  SEL R16, R5.reuse, R16, !P4 ;  /* 0x0000001005107207 */ /* 0x040fe40006000000 */
[----:B------:R-:W-:Y:S01]  /*22b0*/  SEL R32, R5, R32, !P4 ;  /* 0x0000002005207207 */ /* 0x000fe20006000000 */
[----:B------:R-:W-:Y:S01]  /*22c0*/  IMAD R14, R14, UR6, RZ ;  /* 0x000000060e0e7c24 */ /* 0x000fe2000f8e02ff */
[----:B------:R-:W-:Y:S01]  /*22d0*/  IADD3.X R67, PT, PT, R67, UR15, RZ, P1, !PT ;  /* 0x0000000f43437c10 */ /* 0x000fe20008ffe4ff */
[----:B------:R-:W-:Y:S01]  /*22e0*/  IMAD R16, R16, UR6, RZ ;  /* 0x0000000610107c24 */ /* 0x000fe2000f8e02ff */
[C---:B------:R-:W-:Y:S01]  /*22f0*/  SEL R20, R5.reuse, R20, !P4 ;  /* 0x0000001405147207 */ /* 0x040fe20006000000 */
[----:B------:R-:W-:Y:S01]  /*2300*/  IMAD R32, R32, UR6, RZ ;  /* 0x0000000620207c24 */ /* 0x000fe2000f8e02ff */
[C---:B------:R-:W-:Y:S02]  /*2310*/  SEL R22, R5.reuse, R22, !P4 ;  /* 0x0000001605167207 */ /* 0x040fe40006000000 */
[C---:B------:R-:W-:Y:S01]  /*2320*/  SEL R8, R5.reuse, R8, !P4 ;  /* 0x0000000805087207 */ /* 0x040fe20006000000 */
[----:B------:R-:W-:Y:S01]  /*2330*/  IMAD R20, R20, UR6, RZ ;  /* 0x0000000614147c24 */ /* 0x000fe2000f8e02ff */
[----:B------:R-:W-:Y:S01]  /*2340*/  SHF.R.S32.HI R53, RZ, 0x1f, R52 ;  /* 0x0000001fff357819 */ /* 0x000fe20000011434 */
[----:B------:R-:W-:Y:S01]  /*2350*/  IMAD R22, R22, UR6, RZ ;  /* 0x0000000616167c24 */ /* 0x000fe2000f8e02ff */
[----:B------:R-:W-:Y:S01]  /*2360*/  IADD3 R66, P1, PT, R52, UR14, RZ ;  /* 0x0000000e34427c10 */ /* 0x000fe2000ff3e0ff */
[----:B------:R-:W-:Y:S01]  /*2370*/  IMAD R8, R8, UR6, RZ ;  /* 0x0000000608087c24 */ /* 0x000fe2000f8e02ff */
[----:B------:R-:W-:-:S02]  /*2380*/  SEL R34, R5, R34, !P4 ;  /* 0x0000002205227207 */ /* 0x000fc40006000000 */
[C---:B------:R-:W-:Y:S02]  /*2390*/  SEL R36, R5.reuse, R36, !P4 ;  /* 0x0000002405247207 */ /* 0x040fe40006000000 */
[C---:B------:R-:W-:Y:S01]  /*23a0*/  SEL R42, R5.reuse, R42, !P4 ;  /* 0x0000002a052a7207 */ /* 0x040fe20006000000 */
[----:B------:R-:W-:Y:S01]  /*23b0*/  IMAD R34, R34, UR6, RZ ;  /* 0x0000000622227c24 */ /* 0x000fe2000f8e02ff */
        /* <DEDUP_REMOVED lines=32> */
[----:B------:R-:W-:Y:S01]  /*25c0*/  SEL R5, R5, R78, !P4 ;  /* 0x0000004e05057207 */ /* 0x000fe20006000000 */
[----:B------:R-:W-:Y:S01]  /*25d0*/  IMAD R9, R64, UR6, RZ ;  /* 0x0000000640097c24 */ /* 0x000fe2000f8e02ff */
[----:B------:R-:W-:Y:S01]  /*25e0*/  SHF.R.S32.HI R89, RZ, 0x1f, R10 ;  /* 0x0000001fff597819 */ /* 0x000fe2000001140a */
[----:B------:R-:W-:Y:S01]  /*25f0*/  IMAD R17, R72, UR6, RZ ;  /* 0x0000000648117c24 */ /* 0x000fe2000f8e02ff */
[----:B------:R-:W-:Y:S01]  /*2600*/  IADD3 R96, P5, PT, R10, UR14, RZ ;  /* 0x0000000e0a607c10 */ /* 0x000fe2000ffbe0ff */
[----:B------:R-:W-:Y:S01]  /*2610*/  IMAD R5, R5, UR6, RZ ;  /* 0x0000000605057c24 */ /* 0x000fe2000f8e02ff */
[----:B------:R-:W-:Y:S01]  /*2620*/  IADD3.X R53, PT, PT, R53, UR15, RZ, P1, !PT ;  /* 0x0000000f35357c10 */ /* 0x000fe20008ffe4ff */
[----:B------:R-:W-:Y:S01]  /*2630*/  USHF.R.S32.HI UR6, URZ, 0x1f, UR4 ;  /* 0x0000001fff067899 */ /* 0x000fe20008011404 */
[----:B------:R-:W-:-:S02]  /*2640*/  SHF.R.S32.HI R87, RZ, 0x1f, R12 ;  /* 0x0000001fff577819 */ /* 0x000fc4000001140c */
[----:B------:R-:W-:Y:S01]  /*2650*/  IADD3 R95, P4, PT, R12, UR14, RZ ;  /* 0x0000000e0c5f7c10 */ /* 0x000fe2000ff9e0ff */
[----:B------:R-:W-:Y:S01]  /*2660*/  ULEA.HI UR6, UR6, UR4, URZ, 0x6 ;  /* 0x0000000406067291 */ /* 0x000fe2000f8f30ff */
[----:B------:R-:W-:Y:S01]  /*2670*/  SHF.R.S32.HI R39, RZ, 0x1f, R11 ;  /* 0x0000001fff277819 */ /* 0x000fe2000001140b */
[----:B------:R-:W-:Y:S01]  /*2680*/  USHF.L.U32 UR4, UR10, 0x6, URZ ;  /* 0x000000060a047899 */ /* 0x000fe200080006ff */
[----:B------:R-:W-:Y:S01]  /*2690*/  IADD3 R52, P1, PT, R11, UR14, RZ ;  /* 0x0000000e0b347c10 */ /* 0x000fe2000ff3e0ff */
[----:B------:R-:W-:Y:S01]  /*26a0*/  USHF.R.S32.HI UR6, URZ, 0x6, UR6 ;  /* 0x00000006ff067899 */ /* 0x000fe20008011406 */
[----:B------:R-:W-:Y:S01]  /*26b0*/  SHF.R.S32.HI R85, RZ, 0x1f, R14 ;  /* 0x0000001fff557819 */ /* 0x000fe2000001140e */
[----:B------:R-:W-:Y:S01]  /*26c0*/  USHF.R.S32.HI UR10, URZ, 0x1f, UR4 ;  /* 0x0000001fff0a7899 */ /* 0x000fe20008011404 */
[----:B------:R-:W-:Y:S02]  /*26d0*/  IADD3 R94, P3, PT, R14, UR14, RZ ;  /* 0x0000000e0e5e7c10 */ /* 0x000fe4000ff7e0ff */
[----:B------:R-:W-:-:S02]  /*26e0*/  SHF.R.S32.HI R83, RZ, 0x1f, R16 ;  /* 0x0000001fff537819 */ /* 0x000fc40000011410 */
[----:B------:R-:W-:Y:S02]  /*26f0*/  IADD3 R93, P2, PT, R16, UR14, RZ ;  /* 0x0000000e105d7c10 */ /* 0x000fe4000ff5e0ff */
[----:B------:R-:W-:Y:S02]  /*2700*/  IADD3.X R89, PT, PT, R89, UR15, RZ, P5, !PT ;  /* 0x0000000f59597c10 */ /* 0x000fe4000affe4ff */
[----:B------:R-:W-:Y:S02]  /*2710*/  SHF.R.S32.HI R75, RZ, 0x1f, R32 ;  /* 0x0000001fff4b7819 */ /* 0x000fe40000011420 */
[----:B------:R-:W-:Y:S02]  /*2720*/  IADD3 R88, P5, PT, R32, UR14, RZ ;  /* 0x0000000e20587c10 */ /* 0x000fe4000ffbe0ff */
[----:B------:R-:W-:Y:S02]  /*2730*/  IADD3.X R87, PT, PT, R87, UR15, RZ, P4, !PT ;  /* 0x0000000f57577c10 */ /* 0x000fe4000a7fe4ff */
[----:B------:R-:W-:-:S02]  /*2740*/  IADD3.X R39, PT, PT, R39, UR15, RZ, P1, !PT ;  /* 0x0000000f27277c10 */ /* 0x000fc40008ffe4ff */
[----:B------:R-:W-:Y:S02]  /*2750*/  SHF.R.S32.HI R79, RZ, 0x1f, R20 ;  /* 0x0000001fff4f7819 */ /* 0x000fe40000011414 */
[----:B------:R-:W-:Y:S02]  /*2760*/  IADD3 R91, P0, PT, R20, UR14, RZ ;  /* 0x0000000e145b7c10 */ /* 0x000fe4000ff1e0ff */
[----:B------:R-:W-:Y:S02]  /*2770*/  SHF.R.S32.HI R77, RZ, 0x1f, R22 ;  /* 0x0000001fff4d7819 */ /* 0x000fe40000011416 */
[----:B------:R-:W-:Y:S02]  /*2780*/  IADD3 R90, P6, PT, R22, UR14, RZ ;  /* 0x0000000e165a7c10 */ /* 0x000fe4000ffde0ff */
[----:B------:R-:W-:Y:S02]  /*2790*/  SHF.R.S32.HI R73, RZ, 0x1f, R8 ;  /* 0x0000001fff497819 */ /* 0x000fe40000011408 */
[----:B------:R-:W-:-:S02]  /*27a0*/  IADD3 R86, P4, PT, R8, UR14, RZ ;  /* 0x0000000e08567c10 */ /* 0x000fc4000ff9e0ff */
[----:B------:R-:W-:Y:S02]  /*27b0*/  IADD3.X R85, PT, PT, R85, UR15, RZ, P3, !PT ;  /* 0x0000000f55557c10 */ /* 0x000fe40009ffe4ff */
[----:B------:R-:W-:Y:S02]  /*27c0*/  IADD3.X R83, PT, PT, R83, UR15, RZ, P2, !PT ;  /* 0x0000000f53537c10 */ /* 0x000fe400097fe4ff */
[----:B------:R-:W-:Y:S02]  /*27d0*/  IADD3 R38, P1, PT, R4, UR12, RZ ;  /* 0x0000000c04267c10 */ /* 0x000fe4000ff3e0ff */
[----:B------:R-:W-:Y:S02]  /*27e0*/  SHF.R.S32.HI R71, RZ, 0x1f, R34 ;  /* 0x0000001fff477819 */ /* 0x000fe40000011422 */
[----:B------:R-:W-:Y:S02]  /*27f0*/  IADD3 R84, P3, PT, R34, UR14, RZ ;  /* 0x0000000e22547c10 */ /* 0x000fe4000ff7e0ff */
[----:B------:R-:W-:-:S02]  /*2800*/  SHF.R.S32.HI R69, RZ, 0x1f, R36 ;  /* 0x0000001fff457819 */ /* 0x000fc40000011424 */
[----:B------:R-:W-:Y:S02]  /*2810*/  IADD3 R82, P2, PT, R36, UR14, RZ ;  /* 0x0000000e24527c10 */ /* 0x000fe4000ff5e0ff */
[----:B------:R-:W-:Y:S02]  /*2820*/  IADD3.X R75, PT, PT, R75, UR15, RZ, P5, !PT ;  /* 0x0000000f4b4b7c10 */ /* 0x000fe4000affe4ff */
[----:B------:R-:W-:Y:S02]  /*2830*/  IADD3.X R79, PT, PT, R79, UR15, RZ, P0, !PT ;  /* 0x0000000f4f4f7c10 */ /* 0x000fe400087fe4ff */
[----:B------:R-:W-:Y:S02]  /*2840*/  IADD3.X R77, PT, PT, R77, UR15, RZ, P6, !PT ;  /* 0x0000000f4d4d7c10 */ /* 0x000fe4000b7fe4ff */
[----:B------:R-:W-:Y:S02]  /*2850*/  SHF.R.S32.HI R61, RZ, 0x1f, R44 ;  /* 0x0000001fff3d7819 */ /* 0x000fe4000001142c */
[----:B------:R-:W-:-:S02]  /*2860*/  IADD3 R74, P5, PT, R44, UR14, RZ ;  /* 0x0000000e2c4a7c10 */ /* 0x000fc4000ffbe0ff */
[----:B------:R-:W-:Y:S02]  /*2870*/  IADD3.X R73, PT, PT, R73, UR15, RZ, P4, !PT ;  /* 0x0000000f49497c10 */ /* 0x000fe4000a7fe4ff */
[----:B------:R-:W-:Y:S02]  /*2880*/  LEA.HI.X.SX32 R97, R4, UR13, 0x1, P1 ;  /* 0x0000000d04617c11 */ /* 0x000fe400088f0eff */
[----:B------:R-:W-:Y:S02]  /*2890*/  SHF.R.S32.HI R65, RZ, 0x1f, R40 ;  /* 0x0000001fff417819 */ /* 0x000fe40000011428 */
[----:B------:R-:W-:Y:S02]  /*28a0*/  IADD3 R78, P0, PT, R40, UR14, RZ ;  /* 0x0000000e284e7c10 */ /* 0x000fe4000ff1e0ff */
[----:B------:R-:W-:Y:S02]  /*28b0*/  SHF.R.S32.HI R63, RZ, 0x1f, R42 ;  /* 0x0000001fff3f7819 */ /* 0x000fe4000001142a */
[----:B------:R-:W-:-:S02]  /*28c0*/  IADD3 R76, P6, PT, R42, UR14, RZ ;  /* 0x0000000e2a4c7c10 */ /* 0x000fc4000ffde0ff */
[----:B------:R-:W-:Y:S02]  /*28d0*/  SHF.R.S32.HI R59, RZ, 0x1f, R46 ;  /* 0x0000001fff3b7819 */ /* 0x000fe4000001142e */
[----:B------:R-:W-:Y:S02]  /*28e0*/  IADD3 R72, P4, PT, R46, UR14, RZ ;  /* 0x0000000e2e487c10 */ /* 0x000fe4000ff9e0ff */
[----:B------:R-:W-:Y:S02]  /*28f0*/  IADD3.X R71, PT, PT, R71, UR15, RZ, P3, !PT ;  /* 0x0000000f47477c10 */ /* 0x000fe40009ffe4ff */
[----:B------:R-:W-:Y:S02]  /*2900*/  IADD3.X R69, PT, PT, R69, UR15, RZ, P2, !PT ;  /* 0x0000000f45457c10 */ /* 0x000fe400097fe4ff */
[----:B------:R-:W-:Y:S02]  /*2910*/  SHF.R.S32.HI R4, RZ, 0x7, R0 ;  /* 0x00000007ff047819 */ /* 0x000fe40000011400 */
[----:B------:R-:W-:-:S02]  /*2920*/  SHF.R.S32.HI R57, RZ, 0x1f, R48 ;  /* 0x0000001fff397819 */ /* 0x000fc40000011430 */
[----:B------:R-:W-:Y:S02]  /*2930*/  IADD3 R70, P3, PT, R48, UR14, RZ ;  /* 0x0000000e30467c10 */ /* 0x000fe4000ff7e0ff */
[----:B------:R-:W-:Y:S02]  /*2940*/  SHF.R.S32.HI R55, RZ, 0x1f, R50 ;  /* 0x0000001fff377819 */ /* 0x000fe40000011432 */
[----:B------:R-:W-:Y:S02]  /*2950*/  IADD3 R68, P2, PT, R50, UR14, RZ ;  /* 0x0000000e32447c10 */ /* 0x000fe4000ff5e0ff */
[----:B------:R-:W-:Y:S02]  /*2960*/  IADD3.X R61, PT, PT, R61, UR15, RZ, P5, !PT ;  /* 0x0000000f3d3d7c10 */ /* 0x000fe4000affe4ff */
[----:B------:R-:W-:Y:S02]  /*2970*/  IADD3.X R65, PT, PT, R65, UR15, RZ, P0, !PT ;  /* 0x0000000f41417c10 */ /* 0x000fe400087fe4ff */
[----:B------:R-:W-:-:S02]  /*2980*/  IADD3.X R63, PT, PT, R63, UR15, RZ, P6, !PT ;  /* 0x0000000f3f3f7c10 */ /* 0x000fc4000b7fe4ff */
[----:B------:R-:W-:Y:S02]  /*2990*/  SHF.R.S32.HI R47, RZ, 0x1f, R58 ;  /* 0x0000001fff2f7819 */ /* 0x000fe4000001143a */
[----:B------:R-:W-:Y:S02]  /*29a0*/  IADD3 R60, P5, PT, R58, UR14, RZ ;  /* 0x0000000e3a3c7c10 */ /* 0x000fe4000ffbe0ff */
[----:B------:R-:W-:Y:S02]  /*29b0*/  IADD3.X R59, PT, PT, R59, UR15, RZ, P4, !PT ;  /* 0x0000000f3b3b7c10 */ /* 0x000fe4000a7fe4ff */
[----:B------:R-:W-:Y:S02]  /*29c0*/  SGXT R4, R4, 0x1 ;  /* 0x000000010404781a */ /* 0x000fe40000000200 */
[----:B------:R-:W-:Y:S02]  /*29d0*/  SHF.R.S32.HI R51, RZ, 0x1f, R54 ;  /* 0x0000001fff337819 */ /* 0x000fe40000011436 */
[----:B------:R-:W-:-:S02]  /*29e0*/  IADD3 R64, P0, PT, R54, UR14, RZ ;  /* 0x0000000e36407c10 */ /* 0x000fc4000ff1e0ff */
[----:B------:R-:W-:Y:S02]  /*29f0*/  SHF.R.S32.HI R49, RZ, 0x1f, R56 ;  /* 0x0000001fff317819 */ /* 0x000fe40000011438 */
[----:B------:R-:W-:Y:S02]  /*2a00*/  IADD3 R62, P6, PT, R56, UR14, RZ ;  /* 0x0000000e383e7c10 */ /* 0x000fe4000ffde0ff */
        /* <DEDUP_REMOVED lines=8> */
[----:B------:R-:W-:Y:S02]  /*2a90*/  LOP3.LUT R105, R4, 0x90, RZ, 0xc0, !PT ;  /* 0x0000009004697812 */ /* 0x000fe400078ec0ff */
[----:B------:R-:W-:-:S02]  /*2aa0*/  IADD3.X R51, PT, PT, R51, UR15, RZ, P0, !PT ;  /* 0x0000000f33337c10 */ /* 0x000fc400087fe4ff */
[----:B------:R-:W-:Y:S02]  /*2ab0*/  IADD3.X R49, PT, PT, R49, UR15, RZ, P6, !PT ;  /* 0x0000000f31317c10 */ /* 0x000fe4000b7fe4ff */
[----:B------:R-:W-:Y:S02]  /*2ac0*/  IADD3.X R47, PT, PT, R47, UR15, RZ, P5, !PT ;  /* 0x0000000f2f2f7c10 */ /* 0x000fe4000affe4ff */
[----:B------:R-:W-:Y:S02]  /*2ad0*/  IADD3.X R45, PT, PT, R45, UR15, RZ, P4, !PT ;  /* 0x0000000f2d2d7c10 */ /* 0x000fe4000a7fe4ff */
[----:B------:R-:W-:Y:S02]  /*2ae0*/  IADD3 R50, P0, PT, R13, UR14, RZ ;  /* 0x0000000e0d327c10 */ /* 0x000fe4000ff1e0ff */
[----:B------:R-:W-:Y:S02]  /*2af0*/  IADD3 R48, P6, PT, R15, UR14, RZ ;  /* 0x0000000e0f307c10 */ /* 0x000fe4000ffde0ff */
[----:B------:R-:W-:-:S02]  /*2b00*/  IADD3 R46, P5, PT, R17, UR14, RZ ;  /* 0x0000000e112e7c10 */ /* 0x000fc4000ffbe0ff */
[----:B------:R-:W-:Y:S02]  /*2b10*/  IADD3 R44, P4, PT, R19, UR14, RZ ;  /* 0x0000000e132c7c10 */ /* 0x000fe4000ff9e0ff */
[----:B------:R-:W-:Y:S02]  /*2b20*/  IADD3.X R43, PT, PT, R43, UR15, RZ, P3, !PT ;  /* 0x0000000f2b2b7c10 */ /* 0x000fe40009ffe4ff */
[----:B------:R-:W-:Y:S02]  /*2b30*/  IADD3.X R41, PT, PT, R41, UR15, RZ, P2, !PT ;  /* 0x0000000f29297c10 */ /* 0x000fe400097fe4ff */
[----:B------:R-:W-:Y:S02]  /*2b40*/  IADD3 R42, P3, PT, R21, UR14, RZ ;  /* 0x0000000e152a7c10 */ /* 0x000fe4000ff7e0ff */
[----:B------:R-:W-:Y:S02]  /*2b50*/  IADD3 R40, P2, PT, R5, UR14, RZ ;  /* 0x0000000e05287c10 */ /* 0x000fe4000ff5e0ff */
[----:B------:R-:W-:-:S02]  /*2b60*/  SHF.R.S32.HI R13, RZ, 0x1f, R13 ;  /* 0x0000001fff0d7819 */ /* 0x000fc4000001140d */
[----:B------:R-:W-:Y:S02]  /*2b70*/  SHF.R.S32.HI R15, RZ, 0x1f, R15 ;  /* 0x0000001fff0f7819 */ /* 0x000fe4000001140f */
[----:B------:R-:W-:Y:S02]  /*2b80*/  SHF.R.S32.HI R17, RZ, 0x1f, R17 ;  /* 0x0000001fff117819 */ /* 0x000fe40000011411 */
[----:B------:R-:W-:Y:S02]  /*2b90*/  SHF.R.S32.HI R19, RZ, 0x1f, R19 ;  /* 0x0000001fff137819 */ /* 0x000fe40000011413 */
[----:B------:R-:W-:Y:S02]  /*2ba0*/  SHF.R.S32.HI R21, RZ, 0x1f, R21 ;  /* 0x0000001fff157819 */ /* 0x000fe40000011415 */
[----:B------:R-:W-:Y:S02]  /*2bb0*/  SHF.R.S32.HI R5, RZ, 0x1f, R5 ;  /* 0x0000001fff057819 */ /* 0x000fe40000011405 */
[----:B------:R-:W-:-:S02]  /*2bc0*/  LOP3.LUT R107, R4, 0x88, RZ, 0xc0, !PT ;  /* 0x00000088046b7812 */ /* 0x000fc400078ec0ff */
[----:B------:R-:W-:Y:S02]  /*2bd0*/  LOP3.LUT R105, R105, 0x7f, R0, 0x78, !PT ;  /* 0x0000007f69697812 */ /* 0x000fe400078e7800 */
[----:B------:R-:W-:Y:S02]  /*2be0*/  IADD3.X R37, PT, PT, R13, UR15, RZ, P0, !PT ;  /* 0x0000000f0d257c10 */ /* 0x000fe400087fe4ff */
[----:B------:R-:W-:Y:S02]  /*2bf0*/  CS2R R12, SRZ ;  /* 0x00000000000c7805 */ /* 0x000fe4000001ff00 */
[----:B------:R-:W-:Y:S02]  /*2c00*/  IADD3.X R36, PT, PT, R15, UR15, RZ, P6, !PT ;  /* 0x0000000f0f247c10 */ /* 0x000fe4000b7fe4ff */
[----:B------:R-:W-:Y:S02]  /*2c10*/  CS2R R14, SRZ ;  /* 0x00000000000e7805 */ /* 0x000fe4000001ff00 */
[----:B------:R-:W-:-:S02]  /*2c20*/  IADD3.X R35, PT, PT, R17, UR15, RZ, P5, !PT ;  /* 0x0000000f11237c10 */ /* 0x000fc4000affe4ff */
[----:B------:R-:W-:Y:S02]  /*2c30*/  CS2R R16, SRZ ;  /* 0x0000000000107805 */ /* 0x000fe4000001ff00 */
[----:B------:R-:W-:Y:S02]  /*2c40*/  IADD3.X R34, PT, PT, R19, UR15, RZ, P4, !PT ;  /* 0x0000000f13227c10 */ /* 0x000fe4000a7fe4ff */
[----:B------:R-:W-:Y:S02]  /*2c50*/  CS2R R18, SRZ ;  /* 0x0000000000127805 */ /* 0x000fe4000001ff00 */
[----:B------:R-:W-:Y:S02]  /*2c60*/  IADD3.X R33, PT, PT, R21, UR15, RZ, P3, !PT ;  /* 0x0000000f15217c10 */ /* 0x000fe40009ffe4ff */
[----:B------:R-:W-:Y:S02]  /*2c70*/  IADD3.X R32, PT, PT, R5, UR15, RZ, P2, !PT ;  /* 0x0000000f05207c10 */ /* 0x000fe400097fe4ff */
[----:B------:R-:W-:-:S02]  /*2c80*/  LOP3.LUT R107, R107, 0x7f, R0, 0x78, !PT ;  /* 0x0000007f6b6b7812 */ /* 0x000fc400078e7800 */
[----:B------:R-:W-:Y:S02]  /*2c90*/  LOP3.LUT R106, R31, 0x8, RZ, 0x3c, !PT ;  /* 0x000000081f6a7812 */ /* 0x000fe400078e3cff */
[----:B------:R-:W-:-:S07]  /*2ca0*/  LOP3.LUT R108, R105, 0x20, RZ, 0x3c, !PT ;  /* 0x00000020696c7812 */ /* 0x000fce00078e3cff */
.L_x_2:
[----:B------:R-:W-:Y:S02]  /*2cb0*/  ISETP.GE.AND P1, PT, R2, UR7, PT ;  /* 0x0000000702007c0c */ /* 0x000fe4000bf26270 */
[C---:B------:R-:W-:Y:S02]  /*2cc0*/  IADD3 R4, P2, PT, R101.reuse, R38, RZ ;  /* 0x0000002665047210 */ /* 0x040fe40007f5e0ff */
[----:B------:R-:W-:Y:S02]  /*2cd0*/  PRMT R20, RZ, 0x7610, R20 ;  /* 0x00007610ff147816 */ /* 0x000fe40000000014 */
[----:B------:R-:W-:Y:S02]  /*2ce0*/  LEA.HI.X.SX32 R5, R101, R97, 0x1, P2 ;  /* 0x0000006165057211 */ /* 0x000fe400010f0eff */
[----:B------:R-:W-:Y:S02]  /*2cf0*/  ISETP.GE.AND P0, PT, R25, UR7, PT ;  /* 0x0000000719007c0c */ /* 0x000fe4000bf06270 */
[----:B------:R-:W-:-:S02]  /*2d00*/  ISETP.GE.AND P4, PT, R27, UR7, PT ;  /* 0x000000071b007c0c */ /* 0x000fc4000bf86270 */
[----:B------:R-:W-:Y:S01]  /*2d10*/  ISETP.GE.AND P5, PT, R26, UR7, PT ;  /* 0x000000071a007c0c */ /* 0x000fe2000bfa6270 */
[----:B------:R0:W2:Y:S01]  /*2d20*/  @!P1 LDG.E.U8 R20, desc[UR8][R4.64] ;  /* 0x0000000804149981 */ /* 0x0000a2000c1e1100 */
[-C--:B------:R-:W-:Y:S02]  /*2d30*/  IADD3 R6, P3, PT, R103, R38.reuse, RZ ;  /* 0x0000002667067210 */ /* 0x080fe40007f7e0ff */
[-C--:B------:R-:W-:Y:S02]  /*2d40*/  IADD3 R8, P2, PT, R102, R38.reuse, RZ ;  /* 0x0000002666087210 */ /* 0x080fe40007f5e0ff */
[----:B------:R-:W-:Y:S02]  /*2d50*/  IADD3 R10, P1, PT, R100, R38, RZ ;  /* 0x00000026640a7210 */ /* 0x000fe40007f3e0ff */
[----:B------:R-:W-:Y:S02]  /*2d60*/  PRMT R112, RZ, 0x7610, R112 ;  /* 0x00007610ff707816 */ /* 0x000fe40000000070 */
[----:B------:R-:W-:-:S02]  /*2d70*/  PRMT R114, RZ, 0x7610, R114 ;  /* 0x00007610ff727816 */ /* 0x000fc40000000072 */
[----:B------:R-:W-:Y:S02]  /*2d80*/  PRMT R116, RZ, 0x7610, R116 ;  /* 0x00007610ff747816 */ /* 0x000fe40000000074 */
[-C--:B------:R-:W-:Y:S02]  /*2d90*/  LEA.HI.X.SX32 R7, R103, R97.reuse, 0x1, P3 ;  /* 0x0000006167077211 */ /* 0x080fe400018f0eff */
[-C--:B------:R-:W-:Y:S02]  /*2da0*/  LEA.HI.X.SX32 R9, R102, R97.reuse, 0x1, P2 ;  /* 0x0000006166097211 */ /* 0x080fe400010f0eff */
[----:B------:R-:W-:Y:S01]  /*2db0*/  LEA.HI.X.SX32 R11, R100, R97, 0x1, P1 ;  /* 0x00000061640b7211 */ /* 0x000fe200008f0eff */
[----:B------:R-:W3:Y:S04]  /*2dc0*/  @!P0 LDG.E.U8 R112, desc[UR8][R6.64] ;  /* 0x0000000806708981 */ /* 0x000ee8000c1e1100 */
[----:B------:R-:W4:Y:S04]  /*2dd0*/  @!P4 LDG.E.U8 R114, desc[UR8][R8.64] ;  /* 0x000000080872c981 */ /* 0x000f28000c1e1100 */
[----:B------:R1:W5:Y:S01]  /*2de0*/  @!P5 LDG.E.U8 R116, desc[UR8][R10.64] ;  /* 0x000000080a74d981 */ /* 0x000362000c1e1100 */
[----:B------:R-:W-:Y:S01]  /*2df0*/  BAR.SYNC.DEFER_BLOCKING 0x0 ;  /* 0x0000000000007b1d */ /* 0x000fe20000010000 */
[----:B------:R-:W-:-:S02]  /*2e00*/  ISETP.GE.AND P0, PT, R131, UR7, PT ;  /* 0x0000000783007c0c */ /* 0x000fc4000bf06270 */
[C---:B------:R-:W-:Y:S02]  /*2e10*/  IADD3 R110, P1, PT, R99.reuse, R95, RZ ;  /* 0x0000005f636e7210 */ /* 0x040fe40007f3e0ff */
[C---:B0-----:R-:W-:Y:S02]  /*2e20*/  IADD3 R4, P2, PT, R99.reuse, R94, RZ ;  /* 0x0000005e63047210 */ /* 0x041fe40007f5e0ff */
[----:B------:R-:W-:Y:S01]  /*2e30*/  PRMT R167, RZ, 0x7610, R167 ;  /* 0x00007610ffa77816 */ /* 0x000fe200000000a7 */
[C---:B------:R-:W-:Y:S01]  /*2e40*/  IMAD.X R111, R104.reuse, 0x1, R87, P1 ;  /* 0x00000001686f7824 */ /* 0x040fe200008e0657 */
[C---:B------:R-:W-:Y:S01]  /*2e50*/  IADD3 R22, P1, PT, R99.reuse, R93, RZ ;  /* 0x0000005d63167210 */ /* 0x040fe20007f3e0ff */
[C---:B------:R-:W-:Y:S01]  /*2e60*/  IMAD.X R5, R104.reuse, 0x1, R85, P2 ;  /* 0x0000000168057824 */ /* 0x040fe200010e0655 */
[----:B-1----:R-:W-:Y:S02]  /*2e70*/  IADD3 R10, P3, PT, R99, R90, RZ ;  /* 0x0000005a630a7210 */ /* 0x002fe40007f7e0ff */
[----:B------:R-:W-:Y:S01]  /*2e80*/  PRMT R166, RZ, 0x7610, R166 ;  /* 0x00007610ffa67816 */ /* 0x000fe200000000a6 */
[C---:B------:R-:W-:Y:S01]  /*2e90*/  IMAD.X R23, R104.reuse, 0x1, R83, P1 ;  /* 0x0000000168177824 */ /* 0x040fe200008e0653 */
[----:B------:R-:W-:Y:S01]  /*2ea0*/  PRMT R164, RZ, 0x7610, R164 ;  /* 0x00007610ffa47816 */ /* 0x000fe200000000a4 */
[----:B------:R-:W-:Y:S01]  /*2eb0*/  IMAD.X R11, R104, 0x1, R77, P3 ;  /* 0x00000001680b7824 */ /* 0x000fe200018e064d */
[----:B------:R-:W-:-:S02]  /*2ec0*/  PRMT R163, RZ, 0x7610, R163 ;  /* 0x00007610ffa37816 */ /* 0x000fc400000000a3 */
[----:B------:R-:W-:Y:S02]  /*2ed0*/  IADD3 R8, P1, PT, R99, R88, RZ ;  /* 0x0000005863087210 */ /* 0x000fe40007f3e0ff */
[----:B------:R-:W-:Y:S02]  /*2ee0*/  PRMT R162, RZ, 0x7610, R162 ;  /* 0x00007610ffa27816 */ /* 0x000fe400000000a2 */
[----:B------:R-:W-:Y:S01]  /*2ef0*/  PRMT R160, RZ, 0x7610, R160 ;  /* 0x00007610ffa07816 */ /* 0x000fe200000000a0 */
[----:B------:R-:W-:Y:S01]  /*2f00*/  IMAD.X R9, R104, 0x1, R75, P1 ;  /* 0x0000000168097824 */ /* 0x000fe200008e064b */
[----:B------:R-:W-:Y:S02]  /*2f10*/  PRMT R159, RZ, 0x7610, R159 ;  /* 0x00007610ff9f7816 */ /* 0x000fe4000000009f */
[----:B------:R-:W-:Y:S02]  /*2f20*/  PRMT R158, RZ, 0x7610, R158 ;  /* 0x00007610ff9e7816 */ /* 0x000fe4000000009e */
[----:B------:R-:W-:-:S02]  /*2f30*/  PRMT R157, RZ, 0x7610, R157 ;  /* 0x00007610ff9d7816 */ /* 0x000fc4000000009d */
[----:B------:R-:W-:Y:S02]  /*2f40*/  PRMT R156, RZ, 0x7610, R156 ;  /* 0x00007610ff9c7816 */ /* 0x000fe4000000009c */
[----:B------:R-:W-:Y:S02]  /*2f50*/  PRMT R155, RZ, 0x7610, R155 ;  /* 0x00007610ff9b7816 */ /* 0x000fe4000000009b */
[----:B------:R-:W-:Y:S02]  /*2f60*/  PRMT R154, RZ, 0x7610, R154 ;  /* 0x00007610ff9a7816 */ /* 0x000fe4000000009a */
        /* <DEDUP_REMOVED lines=19> */
[----:B------:R-:W-:Y:S01]  /*30a0*/  PRMT R169, RZ, 0x7610, R169 ;  /* 0x00007610ffa97816 */ /* 0x000fe200000000a9 */
[----:B--2---:R0:W-:Y:S04]  /*30b0*/  STS.U8 [R107+UR5], R20 ;  /* 0x000000146b007988 */ /* 0x0041e80008000005 */
[----:B---3--:R-:W-:Y:S04]  /*30c0*/  STS.U8 [R107+UR5+0x100], R112 ;  /* 0x000100706b007988 */ /* 0x008fe80008000005 */
[----:B----4-:R-:W-:Y:S04]  /*30d0*/  STS.U8 [R107+UR5+0x200], R114 ;  /* 0x000200726b007988 */ /* 0x010fe80008000005 */
[----:B-----5:R-:W-:Y:S01]  /*30e0*/  STS.U8 [R107+UR5+0x300], R116 ;  /* 0x000300746b007988 */ /* 0x020fe20008000005 */
[----:B------:R-:W-:Y:S01]  /*30f0*/  BAR.SYNC.DEFER_BLOCKING 0x0 ;  /* 0x0000000000007b1d */ /* 0x000fe20000010000 */
[----:B0-----:R-:W-:-:S05]  /*3100*/  IADD3 R20, P2, PT, R99, R91, RZ ;  /* 0x0000005b63147210 */ /* 0x001fca0007f5e0ff */
[----:B------:R-:W-:Y:S01]  /*3110*/  IMAD.X R21, R104, 0x1, R79, P2 ;  /* 0x0000000168157824 */ /* 0x000fe200010e064f */
[----:B------:R-:W-:-:S05]  /*3120*/  IADD3 R6, P2, PT, R99, R84, RZ ;  /* 0x0000005463067210 */ /* 0x000fca0007f5e0ff */
[----:B------:R-:W-:Y:S01]  /*3130*/  IMAD.X R7, R104, 0x1, R71, P2 ;  /* 0x0000000168077824 */ /* 0x000fe200010e0647 */
[----:B------:R0:W2:Y:S04]  /*3140*/  @!P0 LDG.E.U8 R167, desc[UR8][R4.64] ;  /* 0x0000000804a78981 */ /* 0x0000a8000c1e1100 */
[----:B------:R1:W3:Y:S04]  /*3150*/  @!P0 LDG.E.U8 R166, desc[UR8][R22.64] ;  /* 0x0000000816a68981 */ /* 0x0002e8000c1e1100 */
[----:B------:R4:W5:Y:S01]  /*3160*/  @!P0 LDG.E.U8 R164, desc[UR8][R20.64] ;  /* 0x0000000814a48981 */ /* 0x000962000c1e1100 */
[----:B0-----:R-:W-:-:S03]  /*3170*/  IADD3 R4, P3, PT, R99, R82, RZ ;  /* 0x0000005263047210 */ /* 0x001fc60007f7e0ff */
[----:B------:R0:W2:Y:S01]  /*3180*/  @!P0 LDG.E.U8 R163, desc[UR8][R10.64] ;  /* 0x000000080aa38981 */ /* 0x0000a2000c1e1100 */
[C---:B-1----:R-:W-:Y:S01]  /*3190*/  IADD3 R22, P1, PT, R99.reuse, R80, RZ ;  /* 0x0000005063167210 */ /* 0x042fe20007f3e0ff */
[C---:B------:R-:W-:Y:S02]  /*31a0*/  IMAD.X R5, R104.reuse, 0x1, R69, P3 ;  /* 0x0000000168057824 */ /* 0x040fe400018e0645 */
[----:B------:R1:W2:Y:S01]  /*31b0*/  @!P0 LDG.E.U8 R162, desc[UR8][R8.64] ;  /* 0x0000000808a28981 */ /* 0x0002a2000c1e1100 */
[C---:B----4-:R-:W-:Y:S01]  /*31c0*/  IADD3 R20, P2, PT, R99.reuse, R78, RZ ;  /* 0x0000004e63147210 */ /* 0x050fe20007f5e0ff */
[C---:B------:R-:W-:Y:S02]  /*31d0*/  IMAD.X R23, R104.reuse, 0x1, R67, P1 ;  /* 0x0000000168177824 */ /* 0x040fe400008e0643 */
[----:B------:R4:W2:Y:S01]  /*31e0*/  @!P0 LDG.E.U8 R160, desc[UR8][R6.64] ;  /* 0x0000000806a08981 */ /* 0x0008a2000c1e1100 */
[----:B0-----:R-:W-:Y:S01]  /*31f0*/  IADD3 R10, P3, PT, R99, R76, RZ ;  /* 0x0000004c630a7210 */ /* 0x001fe20007f7e0ff */
[----:B------:R-:W-:-:S02]  /*3200*/  IMAD.X R21, R104, 0x1, R65, P2 ;  /* 0x0000000168157824 */ /* 0x000fc400010e0641 */
        /* <DEDUP_REMOVED lines=56> */
[----:B------:R-:W-:Y:S02]  /*3590*/  IMAD.X R11, R104, 0x1, R33, P3 ;  /* 0x00000001680b7824 */ /* 0x000fe400018e0621 */
[----:B------:R-:W2:Y:S01]  /*35a0*/  @!P0 LDG.E.U8 R168, desc[UR8][R110.64] ;  /* 0x000000086ea88981 */ /* 0x000ea2000c1e1100 */
[----:B----4-:R-:W-:-:S03]  /*35b0*/  IADD3 R4, P3, PT, R99, R86, RZ ;  /* 0x0000005663047210 */ /* 0x010fc60007f7e0ff */
[----:B------:R-:W4:Y:S01]  /*35c0*/  @!P0 LDG.E.U8 R143, desc[UR8][R22.64] ;  /* 0x00000008168f8981 */ /* 0x000f22000c1e1100 */
[----:B0-----:R-:W-:Y:S01]  /*35d0*/  IADD3 R6, P2, PT, R99, R92, RZ ;  /* 0x0000005c63067210 */ /* 0x001fe20007f5e0ff */
[C---:B------:R-:W-:Y:S02]  /*35e0*/  IMAD.X R5, R104.reuse, 0x1, R73, P3 ;  /* 0x0000000168057824 */ /* 0x040fe400018e0649 */
[----:B------:R0:W4:Y:S01]  /*35f0*/  @!P0 LDG.E.U8 R141, desc[UR8][R20.64] ;  /* 0x00000008148d8981 */ /* 0x000122000c1e1100 */
[C---:B------:R-:W-:Y:S02]  /*3600*/  IMAD.X R9, R104.reuse, 0x1, R89, P1 ;  /* 0x0000000168097824 */ /* 0x040fe400008e0659 */
[----:B------:R-:W-:Y:S01]  /*3610*/  IMAD.X R7, R104, 0x1, R81, P2 ;  /* 0x0000000168077824 */ /* 0x000fe200010e0651 */
[----:B------:R-:W4:Y:S04]  /*3620*/  @!P0 LDG.E.U8 R139, desc[UR8][R10.64] ;  /* 0x000000080a8b8981 */ /* 0x000f28000c1e1100 */
[----:B------:R-:W4:Y:S04]  /*3630*/  @!P0 LDG.E.U8 R161, desc[UR8][R4.64] ;  /* 0x0000000804a18981 */ /* 0x000f28000c1e1100 */
[----:B------:R-:W4:Y:S04]  /*3640*/  @!P0 LDG.E.U8 R165, desc[UR8][R6.64] ;  /* 0x0000000806a58981 */ /* 0x000f28000c1e1100 */
[----:B------:R-:W4:Y:S04]  /*3650*/  @!P0 LDG.E.U8 R169, desc[UR8][R8.64] ;  /* 0x0000000808a98981 */ /* 0x000f28000c1e1100 */
[----:B0-----:R-:W-:Y:S04]  /*3660*/  LDS.U8 R20, [R31+UR5] ;  /* 0x000000051f147984 */ /* 0x001fe80008000000 */
[----:B------:R-:W0:Y:S04]  /*3670*/  LDS.U8 R21, [R31+UR5+0x10] ;  /* 0x000010051f157984 */ /* 0x000e280008000000 */
[----:B------:R-:W-:Y:S04]  /*3680*/  LDS.U8 R109, [R31+UR5+0x20] ;  /* 0x000020051f6d7984 */ /* 0x000fe80008000000 */
[----:B------:R-:W-:Y:S04]  /*3690*/  LDS.U8 R112, [R31+UR5+0x30] ;  /* 0x000030051f707984 */ /* 0x000fe80008000000 */
[----:B------:R-:W-:Y:S04]  /*36a0*/  LDS.U8 R22, [R31+UR5+0x100] ;  /* 0x000100051f167984 */ /* 0x000fe80008000000 */
[----:B------:R-:W1:Y:S04]  /*36b0*/  LDS.U8 R23, [R31+UR5+0x110] ;  /* 0x000110051f177984 */ /* 0x000e680008000000 */
[----:B------:R-:W-:Y:S04]  /*36c0*/  LDS.U8 R113, [R31+UR5+0x120] ;  /* 0x000120051f717984 */ /* 0x000fe80008000000 */
        /* <DEDUP_REMOVED lines=9> */
[----:B------:R-:W-:Y:S04]  /*3760*/  LDS.U8 R110, [R106+UR5] ;  /* 0x000000056a6e7984 */ /* 0x000fe80008000000 */
[----:B------:R-:W0:Y:S04]  /*3770*/  LDS.U8 R111, [R106+UR5+0x10] ;  /* 0x000010056a6f7984 */ /* 0x000e280008000000 */
[----:B------:R-:W-:Y:S04]  /*3780*/  LDS.U8 R123, [R106+UR5+0x20] ;  /* 0x000020056a7b7984 */ /* 0x000fe80008000000 */
[----:B------:R-:W-:Y:S04]  /*3790*/  LDS.U8 R124, [R106+UR5+0x30] ;  /* 0x000030056a7c7984 */ /* 0x000fe80008000000 */
[----:B------:R-:W-:Y:S04]  /*37a0*/  LDS.U8 R125, [R106+UR5+0x100] ;  /* 0x000100056a7d7984 */ /* 0x000fe80008000000 */
[----:B------:R-:W0:Y:S04]  /*37b0*/  LDS.U8 R126, [R106+UR5+0x110] ;  /* 0x000110056a7e7984 */ /* 0x000e280008000000 */
[----:B------:R-:W-:Y:S04]  /*37c0*/  LDS.U8 R127, [R106+UR5+0x120] ;  /* 0x000120056a7f7984 */ /* 0x000fe80008000000 */
[----:B------:R-:W0:Y:S04]  /*37d0*/  LDS.U8 R128, [R106+UR5+0x130] ;  /* 0x000130056a807984 */ /* 0x000e280008000000 */
[----:B------:R-:W-:Y:S04]  /*37e0*/  LDS.U8 R129, [R106+UR5+0x200] ;  /* 0x000200056a817984 */ /* 0x000fe80008000000 */
[----:B------:R-:W-:Y:S04]  /*37f0*/  LDS.U8 R130, [R106+UR5+0x210] ;  /* 0x000210056a827984 */ /* 0x000fe80008000000 */
[----:B------:R-:W-:Y:S04]  /*3800*/  LDS.U8 R132, [R106+UR5+0x220] ;  /* 0x000220056a847984 */ /* 0x000fe80008000000 */
[----:B------:R-:W-:Y:S04]  /*3810*/  LDS.U8 R133, [R106+UR5+0x230] ;  /* 0x000230056a857984 */ /* 0x000fe80008000000 */
[----:B------:R-:W-:Y:S04]  /*3820*/  LDS.U8 R134, [R106+UR5+0x300] ;  /* 0x000300056a867984 */ /* 0x000fe80008000000 */
[----:B------:R-:W-:Y:S04]  /*3830*/  LDS.U8 R135, [R106+UR5+0x310] ;  /* 0x000310056a877984 */ /* 0x000fe80008000000 */
[----:B------:R-:W-:Y:S04]  /*3840*/  LDS.U8 R136, [R106+UR5+0x320] ;  /* 0x000320056a887984 */ /* 0x000fe80008000000 */
[----:B------:R-:W-:Y:S01]  /*3850*/  LDS.U8 R137, [R106+UR5+0x330] ;  /* 0x000330056a897984 */ /* 0x000fe20008000000 */
[----:B------:R-:W-:Y:S06]  /*3860*/  BAR.SYNC.DEFER_BLOCKING 0x0 ;  /* 0x0000000000007b1d */ /* 0x000fec0000010000 */
[----:B---3--:R-:W-:Y:S04]  /*3870*/  STS.U8 [R105+UR5+0x1c00], R166 ;  /* 0x001c00a669007988 */ /* 0x008fe80008000005 */
[----:B-----5:R-:W-:Y:S04]  /*3880*/  STS.U8 [R105+UR5+0x1a00], R164 ;  /* 0x001a00a469007988 */ /* 0x020fe80008000005 */
[----:B--2---:R-:W-:Y:S04]  /*3890*/  STS.U8 [R105+UR5+0x1800], R162 ;  /* 0x001800a269007988 */ /* 0x004fe80008000005 */
[----:B------:R-:W-:Y:S04]  /*38a0*/  STS.U8 [R105+UR5+0x1600], R160 ;  /* 0x001600a069007988 */ /* 0x000fe80008000005 */
        /* <DEDUP_REMOVED lines=9> */
[----:B------:R-:W-:Y:S04]  /*3940*/  STS.U8 [R105+UR5], R138 ;  /* 0x0000008a69007988 */ /* 0x000fe80008000005 */
[----:B------:R-:W-:Y:S04]  /*3950*/  STS.U8 [R105+UR5+0x200], R140 ;  /* 0x0002008c69007988 */ /* 0x000fe80008000005 */
[----:B------:R-:W-:Y:S04]  /*3960*/  STS.U8 [R105+UR5+0x1e00], R168 ;  /* 0x001e00a869007988 */ /* 0x000fe80008000005 */
[----:B----4-:R-:W-:Y:S04]  /*3970*/  STS.U8 [R108+UR5+0x500], R143 ;  /* 0x0005008f6c007988 */ /* 0x010fe80008000005 */
        /* <DEDUP_REMOVED lines=14> */
[----:B------:R-:W-:Y:S01]  /*3a60*/  STS.U8 [R108+UR5+0x1f00], R169 ;  /* 0x001f00a96c007988 */ /* 0x000fe20008000005 */
[----:B------:R-:W-:Y:S06]  /*3a70*/  BAR.SYNC.DEFER_BLOCKING 0x0 ;  /* 0x0000000000007b1d */ /* 0x000fec0000010000 */
[----:B------:R-:W2:Y:S04]  /*3a80*/  LDSM.16.M88.4 R8, [R30] ;  /* 0x000000001e08783b */ /* 0x000ea80000000200 */
[----:B------:R-:W3:Y:S01]  /*3a90*/  LDSM.16.M88.4 R4, [R30+0x1000] ;  /* 0x001000001e04783b */ /* 0x000ee20000000200 */
[----:B0-----:R-:W-:-:S02]  /*3aa0*/  IMAD R20, R21, 0x100, R20 ;  /* 0x0000010015147824 */ /* 0x001fc400078e0214 */
[----:B-1----:R-:W-:Y:S02]  /*3ab0*/  IMAD R22, R23, 0x100, R22 ;  /* 0x0000010017167824 */ /* 0x002fe400078e0216 */
[----:B------:R-:W-:Y:S02]  /*3ac0*/  IMAD R21, R111, 0x100, R110 ;  /* 0x000001006f157824 */ /* 0x000fe400078e026e */
[----:B------:R-:W-:Y:S01]  /*3ad0*/  IMAD R23, R126, 0x100, R125 ;  /* 0x000001007e177824 */ /* 0x000fe200078e027d */
[----:B------:R-:W-:Y:S02]  /*3ae0*/  F2FP.F16.E4M3.UNPACK_B R20, R20 ;  /* 0x00000014ff14723e */ /* 0x000fe400020006ff */
[----:B------:R-:W-:Y:S02]  /*3af0*/  F2FP.F16.E4M3.UNPACK_B R22, R22 ;  /* 0x00000016ff16723e */ /* 0x000fe400020006ff */
[----:B------:R-:W-:Y:S02]  /*3b00*/  F2FP.F16.E4M3.UNPACK_B R21, R21 ;  /* 0x00000015ff15723e */ /* 0x000fe400020006ff */
[----:B------:R-:W-:Y:S01]  /*3b10*/  F2FP.F16.E4M3.UNPACK_B R23, R23 ;  /* 0x00000017ff17723e */ /* 0x000fe200020006ff */
[----:B------:R-:W-:-:S02]  /*3b20*/  IMAD R109, R112, 0x100, R109 ;  /* 0x00000100706d7824 */ /* 0x000fc400078e026d */
[----:B------:R-:W-:Y:S02]  /*3b30*/  IMAD R113, R114, 0x100, R113 ;  /* 0x0000010072717824 */ /* 0x000fe400078e0271 */
[----:B------:R-:W-:Y:S02]  /*3b40*/  IMAD R123, R124, 0x100, R123 ;  /* 0x000001007c7b7824 */ /* 0x000fe400078e027b */
[----:B------:R-:W-:Y:S01]  /*3b50*/  IMAD R127, R128, 0x100, R127 ;  /* 0x00000100807f7824 */ /* 0x000fe200078e027f */
[----:B--2---:R-:W-:Y:S02]  /*3b60*/  F2FP.F16.E4M3.UNPACK_B R138, R8 ;  /* 0x00000008ff8a723e */ /* 0x004fe400020006ff */
[----:B------:R-:W-:Y:S02]  /*3b70*/  F2FP.F16.E4M3.UNPACK_B R139, R9 ;  /* 0x00000009ff8b723e */ /* 0x000fe400020006ff */
[----:B---3--:R-:W-:Y:S02]  /*3b80*/  F2FP.F16.E4M3.UNPACK_B R110, R4 ;  /* 0x00000004ff6e723e */ /* 0x008fe400020006ff */
[----:B------:R-:W-:-:S03]  /*3b90*/  F2FP.F16.E4M3.UNPACK_B R111, R5 ;  /* 0x00000005ff6f723e */ /* 0x000fc600020006ff */
[C---:B------:R-:W-:Y:S08]  /*3ba0*/  HMMA.16816.F32 R12, R20.reuse, R138, R12 ;  /* 0x0000008a140c723c */ /* 0x040ff0000000180c */
[----:B------:R-:W-:Y:S01]  /*3bb0*/  HMMA.16816.F32 R16, R20, R110, R16 ;  /* 0x0000006e1410723c */ /* 0x000fe20000001810 */
[----:B------:R-:W-:Y:S02]  /*3bc0*/  F2FP.F16.E4M3.UNPACK_B R20, R109 ;  /* 0x0000006dff14723e */ /* 0x000fe400020006ff */
[----:B------:R-:W-:-:S02]  /*3bd0*/  F2FP.F16.E4M3.UNPACK_B R22, R113 ;  /* 0x00000071ff16723e */ /* 0x000fc400020006ff */
[----:B------:R-:W-:Y:S02]  /*3be0*/  F2FP.F16.E4M3.UNPACK_B R21, R123 ;  /* 0x0000007bff15723e */ /* 0x000fe400020006ff */
[----:B------:R-:W-:Y:S02]  /*3bf0*/  F2FP.F16.E4M3.UNPACK_B R23, R127 ;  /* 0x0000007fff17723e */ /* 0x000fe400020006ff */
[----:B------:R-:W-:Y:S02]  /*3c00*/  F2FP.F16.E4M3.UNPACK_B R8, R8.H1 ;  /* 0x00000008ff08723e */ /* 0x000fe400030006ff */
[----:B------:R-:W-:Y:S02]  /*3c10*/  F2FP.F16.E4M3.UNPACK_B R9, R9.H1 ;  /* 0x00000009ff09723e */ /* 0x000fe400030006ff */
[----:B------:R-:W-:Y:S02]  /*3c20*/  F2FP.F16.E4M3.UNPACK_B R4, R4.H1 ;  /* 0x00000004ff04723e */ /* 0x000fe400030006ff */
[----:B------:R-:W-:-:S03]  /*3c30*/  F2FP.F16.E4M3.UNPACK_B R5, R5.H1 ;  /* 0x00000005ff05723e */ /* 0x000fc600030006ff */
[C---:B------:R-:W-:Y:S08]  /*3c40*/  HMMA.16816.F32 R12, R20.reuse, R8, R12 ;  /* 0x00000008140c723c */ /* 0x040ff0000000180c */
[----:B------:R-:W-:Y:S01]  /*3c50*/  HMMA.16816.F32 R16, R20, R4, R16 ;  /* 0x000000041410723c */ /* 0x000fe20000001810 */
[----:B------:R-:W-:Y:S02]  /*3c60*/  IMAD R115, R116, 0x100, R115 ;  /* 0x0000010074737824 */ /* 0x000fe400078e0273 */
[----:B------:R-:W-:-:S02]  /*3c70*/  IMAD R119, R120, 0x100, R119 ;  /* 0x0000010078777824 */ /* 0x000fc400078e0277 */
[----:B------:R-:W-:Y:S02]  /*3c80*/  IMAD R129, R130, 0x100, R129 ;  /* 0x0000010082817824 */ /* 0x000fe400078e0281 */
[----:B------:R-:W-:Y:S01]  /*3c90*/  IMAD R134, R135, 0x100, R134 ;  /* 0x0000010087867824 */ /* 0x000fe200078e0286 */
[----:B------:R-:W-:Y:S02]  /*3ca0*/  F2FP.F16.E4M3.UNPACK_B R20, R115 ;  /* 0x00000073ff14723e */ /* 0x000fe400020006ff */
[----:B------:R-:W-:Y:S02]  /*3cb0*/  F2FP.F16.E4M3.UNPACK_B R22, R119 ;  /* 0x00000077ff16723e */ /* 0x000fe400020006ff */
[----:B------:R-:W-:Y:S02]  /*3cc0*/  F2FP.F16.E4M3.UNPACK_B R21, R129 ;  /* 0x00000081ff15723e */ /* 0x000fe400020006ff */
[----:B------:R-:W-:Y:S02]  /*3cd0*/  F2FP.F16.E4M3.UNPACK_B R23, R134 ;  /* 0x00000086ff17723e */ /* 0x000fe400020006ff */
[----:B------:R-:W-:-:S02]  /*3ce0*/  F2FP.F16.E4M3.UNPACK_B R4, R10 ;  /* 0x0000000aff04723e */ /* 0x000fc400020006ff */
[----:B------:R-:W-:Y:S02]  /*3cf0*/  F2FP.F16.E4M3.UNPACK_B R5, R11 ;  /* 0x0000000bff05723e */ /* 0x000fe400020006ff */
[----:B------:R-:W-:Y:S02]  /*3d00*/  F2FP.F16.E4M3.UNPACK_B R110, R6 ;  /* 0x00000006ff6e723e */ /* 0x000fe400020006ff */
[----:B------:R-:W-:-:S03]  /*3d10*/  F2FP.F16.E4M3.UNPACK_B R111, R7 ;  /* 0x00000007ff6f723e */ /* 0x000fc600020006ff */
[C---:B------:R-:W-:Y:S08]  /*3d20*/  HMMA.16816.F32 R12, R20.reuse, R4, R12 ;  /* 0x00000004140c723c */ /* 0x040ff0000000180c */
[----:B------:R-:W-:Y:S01]  /*3d30*/  HMMA.16816.F32 R16, R20, R110, R16 ;  /* 0x0000006e1410723c */ /* 0x000fe20000001810 */
[----:B------:R-:W-:Y:S02]  /*3d40*/  IMAD R8, R118, 0x100, R117 ;  /* 0x0000010076087824 */ /* 0x000fe400078e0275 */
[----:B------:R-:W-:-:S02]  /*3d50*/  IMAD R121, R122, 0x100, R121 ;  /* 0x000001007a797824 */ /* 0x000fc400078e0279 */
[----:B------:R-:W-:Y:S02]  /*3d60*/  IMAD R9, R133, 0x100, R132 ;  /* 0x0000010085097824 */ /* 0x000fe400078e0284 */
[----:B------:R-:W-:Y:S01]  /*3d70*/  IMAD R136, R137, 0x100, R136 ;  /* 0x0000010089887824 */ /* 0x000fe200078e0288 */
[----:B------:R-:W-:Y:S02]  /*3d80*/  F2FP.F16.E4M3.UNPACK_B R4, R10.H1 ;  /* 0x0000000aff04723e */ /* 0x000fe400030006ff */
[----:B------:R-:W-:Y:S02]  /*3d90*/  F2FP.F16.E4M3.UNPACK_B R5, R11.H1 ;  /* 0x0000000bff05723e */ /* 0x000fe400030006ff */
[----:B------:R-:W-:Y:S02]  /*3da0*/  F2FP.F16.E4M3.UNPACK_B R8, R8 ;  /* 0x00000008ff08723e */ /* 0x000fe400020006ff */
[----:B------:R-:W-:Y:S02]  /*3db0*/  F2FP.F16.E4M3.UNPACK_B R10, R121 ;  /* 0x00000079ff0a723e */ /* 0x000fe400020006ff */
[----:B------:R-:W-:-:S02]  /*3dc0*/  F2FP.F16.E4M3.UNPACK_B R9, R9 ;  /* 0x00000009ff09723e */ /* 0x000fc400020006ff */
[----:B------:R-:W-:Y:S02]  /*3dd0*/  F2FP.F16.E4M3.UNPACK_B R11, R136 ;  /* 0x00000088ff0b723e */ /* 0x000fe400020006ff */
[----:B------:R-:W-:Y:S02]  /*3de0*/  F2FP.F16.E4M3.UNPACK_B R6, R6.H1 ;  /* 0x00000006ff06723e */ /* 0x000fe400030006ff */
[----:B------:R-:W-:Y:S02]  /*3df0*/  F2FP.F16.E4M3.UNPACK_B R7, R7.H1 ;  /* 0x00000007ff07723e */ /* 0x000fe400030006ff */
[----:B------:R-:W-:Y:S02]  /*3e00*/  IADD3 R96, P1, PT, R96, UR4, RZ ;  /* 0x0000000460607c10 */ /* 0x000fe4000ff3e0ff */
[----:B------:R-:W-:Y:S02]  /*3e10*/  IADD3 R95, P2, PT, R95, UR4, RZ ;  /* 0x000000045f5f7c10 */ /* 0x000fe4000ff5e0ff */
[----:B------:R-:W-:-:S02]  /*3e20*/  IADD3 R94, P3, PT, R94, UR4, RZ ;  /* 0x000000045e5e7c10 */ /* 0x000fc4000ff7e0ff */
[----:B------:R-:W-:Y:S02]  /*3e30*/  IADD3 R93, P4, PT, R93, UR4, RZ ;  /* 0x000000045d5d7c10 */ /* 0x000fe4000ff9e0ff */
[----:B------:R-:W-:Y:S02]  /*3e40*/  IADD3 R92, P5, PT, R92, UR4, RZ ;  /* 0x000000045c5c7c10 */ /* 0x000fe4000ffbe0ff */
[----:B------:R-:W-:Y:S02]  /*3e50*/  IADD3.X R89, PT, PT, R89, UR10, RZ, P1, !PT ;  /* 0x0000000a59597c10 */ /* 0x000fe40008ffe4ff */
[----:B------:R-:W-:Y:S02]  /*3e60*/  IADD3.X R87, PT, PT, R87, UR10, RZ, P2, !PT ;  /* 0x0000000a57577c10 */ /* 0x000fe400097fe4ff */
[----:B------:R-:W-:Y:S02]  /*3e70*/  IADD3.X R85, PT, PT, R85, UR10, RZ, P3, !PT ;  /* 0x0000000a55557c10 */ /* 0x000fe40009ffe4ff */
[----:B------:R-:W-:-:S02]  /*3e80*/  IADD3.X R83, PT, PT, R83, UR10, RZ, P4, !PT ;  /* 0x0000000a53537c10 */ /* 0x000fc4000a7fe4ff */
[----:B------:R-:W-:Y:S01]  /*3e90*/  IADD3.X R81, PT, PT, R81, UR10, RZ, P5, !PT ;  /* 0x0000000a51517c10 */ /* 0x000fe2000affe4ff */
[C---:B------:R-:W-:Y:S01]  /*3ea0*/  HMMA.16816.F32 R12, R8.reuse, R4, R12 ;  /* 0x00000004080c723c */ /* 0x040fe2000000180c */
[----:B------:R-:W-:Y:S02]  /*3eb0*/  IADD3 R91, P6, PT, R91, UR4, RZ ;  /* 0x000000045b5b7c10 */ /* 0x000fe4000ffde0ff */
[----:B------:R-:W-:Y:S02]  /*3ec0*/  IADD3 R90, P0, PT, R90, UR4, RZ ;  /* 0x000000045a5a7c10 */ /* 0x000fe4000ff1e0ff */
[----:B------:R-:W-:Y:S02]  /*3ed0*/  IADD3 R88, P1, PT, R88, UR4, RZ ;  /* 0x0000000458587c10 */ /* 0x000fe4000ff3e0ff */
[----:B------:R-:W-:Y:S01]  /*3ee0*/  IADD3 R86, P2, PT, R86, UR4, RZ ;  /* 0x0000000456567c10 */ /* 0x000fe2000ff5e0ff */
[----:B------:R-:W-:Y:S01]  /*3ef0*/  HMMA.16816.F32 R16, R8, R6, R16 ;  /* 0x000000060810723c */ /* 0x000fe20000001810 */
[----:B------:R-:W-:-:S02]  /*3f00*/  IADD3 R84, P3, PT, R84, UR4, RZ ;  /* 0x0000000454547c10 */ /* 0x000fc4000ff7e0ff */
[----:B------:R-:W-:Y:S02]  /*3f10*/  IADD3 R82, P4, PT, R82, UR4, RZ ;  /* 0x0000000452527c10 */ /* 0x000fe4000ff9e0ff */
[----:B------:R-:W-:Y:S01]  /*3f20*/  IADD3 R80, P5, PT, R80, UR4, RZ ;  /* 0x0000000450507c10 */ /* 0x000fe2000ffbe0ff */
[----:B------:R-:W-:Y:S01]  /*3f30*/  UIADD3 UR6, UPT, UPT, UR6, -0x1, URZ ;  /* 0xffffffff06067890 */ /* 0x000fe2000fffe0ff */
[----:B------:R-:W-:Y:S02]  /*3f40*/  IADD3.X R79, PT, PT, R79, UR10, RZ, P6, !PT ;  /* 0x0000000a4f4f7c10 */ /* 0x000fe4000b7fe4ff */
[----:B------:R-:W-:Y:S02]  /*3f50*/  IADD3.X R77, PT, PT, R77, UR10, RZ, P0, !PT ;  /* 0x0000000a4d4d7c10 */ /* 0x000fe400087fe4ff */
[----:B------:R-:W-:Y:S02]  /*3f60*/  IADD3.X R75, PT, PT, R75, UR10, RZ, P1, !PT ;  /* 0x0000000a4b4b7c10 */ /* 0x000fe40008ffe4ff */
        /* <DEDUP_REMOVED lines=8> */
[----:B------:R-:W-:Y:S02]  /*3ff0*/  IADD3 R70, P3, PT, R70, UR4, RZ ;  /* 0x0000000446467c10 */ /* 0x000fe4000ff7e0ff */
[----:B------:R-:W-:Y:S02]  /*4000*/  IADD3 R68, P4, PT, R68, UR4, RZ ;  /* 0x0000000444447c10 */ /* 0x000fe4000ff9e0ff */
[----:B------:R-:W-:Y:S01]  /*4010*/  IADD3 R66, P5, PT, R66, UR4, RZ ;  /* 0x0000000442427c10 */ /* 0x000fe2000ffbe0ff */
[----:B------:R-:W-:Y:S01]  /*4020*/  UISETP.NE.U32.AND UP0, UPT, UR6, URZ, UPT ;  /* 0x000000ff0600728c */ /* 0x000fe2000bf05070 */
[----:B------:R-:W-:Y:S02]  /*4030*/  IADD3.X R65, PT, PT, R65, UR10, RZ, P6, !PT ;  /* 0x0000000a41417c10 */ /* 0x000fe4000b7fe4ff */
[----:B------:R-:W-:-:S02]  /*4040*/  IADD3.X R63, PT, PT, R63, UR10, RZ, P0, !PT ;  /* 0x0000000a3f3f7c10 */ /* 0x000fc400087fe4ff */
[----:B------:R-:W-:Y:S02]  /*4050*/  IADD3.X R61, PT, PT, R61, UR10, RZ, P1, !PT ;  /* 0x0000000a3d3d7c10 */ /* 0x000fe40008ffe4ff */
[----:B------:R-:W-:Y:S02]  /*4060*/  IADD3.X R59, PT, PT, R59, UR10, RZ, P2, !PT ;  /* 0x0000000a3b3b7c10 */ /* 0x000fe400097fe4ff */
[----:B------:R-:W-:Y:S02]  /*4070*/  IADD3.X R57, PT, PT, R57, UR10, RZ, P3, !PT ;  /* 0x0000000a39397c10 */ /* 0x000fe40009ffe4ff */
[----:B------:R-:W-:Y:S02]  /*4080*/  IADD3.X R55, PT, PT, R55, UR10, RZ, P4, !PT ;  /* 0x0000000a37377c10 */ /* 0x000fe4000a7fe4ff */
[----:B------:R-:W-:Y:S02]  /*4090*/  IADD3.X R53, PT, PT, R53, UR10, RZ, P5, !PT ;  /* 0x0000000a35357c10 */ /* 0x000fe4000affe4ff */
[----:B------:R-:W-:-:S02]  /*40a0*/  IADD3 R64, P6, PT, R64, UR4, RZ ;  /* 0x0000000440407c10 */ /* 0x000fc4000ffde0ff */
[----:B------:R-:W-:Y:S02]  /*40b0*/  IADD3 R62, P0, PT, R62, UR4, RZ ;  /* 0x000000043e3e7c10 */ /* 0x000fe4000ff1e0ff */
[----:B------:R-:W-:Y:S02]  /*40c0*/  IADD3 R60, P1, PT, R60, UR4, RZ ;  /* 0x000000043c3c7c10 */ /* 0x000fe4000ff3e0ff */
[----:B------:R-:W-:Y:S02]  /*40d0*/  IADD3 R58, P2, PT, R58, UR4, RZ ;  /* 0x000000043a3a7c10 */ /* 0x000fe4000ff5e0ff */
[----:B------:R-:W-:Y:S02]  /*40e0*/  IADD3 R56, P3, PT, R56, UR4, RZ ;  /* 0x0000000438387c10 */ /* 0x000fe4000ff7e0ff */
[----:B------:R-:W-:Y:S02]  /*40f0*/  IADD3 R54, P4, PT, R54, UR4, RZ ;  /* 0x0000000436367c10 */ /* 0x000fe4000ff9e0ff */
[----:B------:R-:W-:-:S02]  /*4100*/  IADD3 R52, P5, PT, R52, UR4, RZ ;  /* 0x0000000434347c10 */ /* 0x000fc4000ffbe0ff */
[----:B------:R-:W-:Y:S02]  /*4110*/  IADD3.X R51, PT, PT, R51, UR10, RZ, P6, !PT ;  /* 0x0000000a33337c10 */ /* 0x000fe4000b7fe4ff */
[----:B------:R-:W-:Y:S02]  /*4120*/  IADD3.X R49, PT, PT, R49, UR10, RZ, P0, !PT ;  /* 0x0000000a31317c10 */ /* 0x000fe400087fe4ff */
[----:B------:R-:W-:Y:S02]  /*4130*/  IADD3.X R47, PT, PT, R47, UR10, RZ, P1, !PT ;  /* 0x0000000a2f2f7c10 */ /* 0x000fe40008ffe4ff */
[----:B------:R-:W-:Y:S02]  /*4140*/  IADD3.X R45, PT, PT, R45, UR10, RZ, P2, !PT ;  /* 0x0000000a2d2d7c10 */ /* 0x000fe400097fe4ff */
[----:B------:R-:W-:Y:S02]  /*4150*/  IADD3.X R43, PT, PT, R43, UR10, RZ, P3, !PT ;  /* 0x0000000a2b2b7c10 */ /* 0x000fe40009ffe4ff */
[----:B------:R-:W-:-:S02]  /*4160*/  IADD3.X R41, PT, PT, R41, UR10, RZ, P4, !PT ;  /* 0x0000000a29297c10 */ /* 0x000fc4000a7fe4ff */
[----:B------:R-:W-:Y:S02]  /*4170*/  IADD3.X R39, PT, PT, R39, UR10, RZ, P5, !PT ;  /* 0x0000000a27277c10 */ /* 0x000fe4000affe4ff */
[----:B------:R-:W-:Y:S02]  /*4180*/  IADD3 R50, P6, PT, R50, UR4, RZ ;  /* 0x0000000432327c10 */ /* 0x000fe4000ffde0ff */
[----:B------:R-:W-:Y:S02]  /*4190*/  IADD3 R48, P0, PT, R48, UR4, RZ ;  /* 0x0000000430307c10 */ /* 0x000fe4000ff1e0ff */
[----:B------:R-:W-:Y:S02]  /*41a0*/  IADD3 R46, P1, PT, R46, UR4, RZ ;  /* 0x000000042e2e7c10 */ /* 0x000fe4000ff3e0ff */
[----:B------:R-:W-:Y:S02]  /*41b0*/  IADD3 R44, P2, PT, R44, UR4, RZ ;  /* 0x000000042c2c7c10 */ /* 0x000fe4000ff5e0ff */
[----:B------:R-:W-:-:S02]  /*41c0*/  IADD3 R42, P3, PT, R42, UR4, RZ ;  /* 0x000000042a2a7c10 */ /* 0x000fc4000ff7e0ff */
[----:B------:R-:W-:Y:S02]  /*41d0*/  IADD3 R40, P4, PT, R40, UR4, RZ ;  /* 0x0000000428287c10 */ /* 0x000fe4000ff9e0ff */
[----:B------:R-:W-:Y:S02]  /*41e0*/  IADD3 R38, P5, PT, R98, R38, RZ ;  /* 0x0000002662267210 */ /* 0x000fe40007fbe0ff */
[----:B------:R-:W-:Y:S02]  /*41f0*/  IADD3.X R37, PT, PT, R37, UR10, RZ, P6, !PT ;  /* 0x0000000a25257c10 */ /* 0x000fe4000b7fe4ff */
[----:B------:R-:W-:Y:S02]  /*4200*/  IADD3.X R36, PT, PT, R36, UR10, RZ, P0, !PT ;  /* 0x0000000a24247c10 */ /* 0x000fe400087fe4ff */
[----:B------:R-:W-:Y:S02]  /*4210*/  IADD3.X R35, PT, PT, R35, UR10, RZ, P1, !PT ;  /* 0x0000000a23237c10 */ /* 0x000fe40008ffe4ff */
[----:B------:R-:W-:-:S02]  /*4220*/  IADD3.X R34, PT, PT, R34, UR10, RZ, P2, !PT ;  /* 0x0000000a22227c10 */ /* 0x000fc400097fe4ff */
[----:B------:R-:W-:Y:S02]  /*4230*/  IADD3.X R33, PT, PT, R33, UR10, RZ, P3, !PT ;  /* 0x0000000a21217c10 */ /* 0x000fe40009ffe4ff */
[----:B------:R-:W-:Y:S02]  /*4240*/  IADD3.X R32, PT, PT, R32, UR10, RZ, P4, !PT ;  /* 0x0000000a20207c10 */ /* 0x000fe4000a7fe4ff */
[----:B------:R-:W-:Y:S01]  /*4250*/  LEA.HI.X.SX32 R97, R98, R97, 0x1, P5 ;  /* 0x0000006162617211 */ /* 0x000fe200028f0eff */
[----:B------:R-:W-:Y:S01]  /*4260*/  UIADD3 UR7, UPT, UPT, UR7, -0x40, URZ ;  /* 0xffffffc007077890 */ /* 0x000fe2000fffe0ff */
[----:B------:R-:W-:Y:S11]  /*4270*/  BRA.U UP0, `(.L_x_2) ;  /* 0xffffffe9008c7547 */ /* 0x000ff6000b83ffff */
.L_x_1:
[----:B------:R-:W-:Y:S01]  /*4280*/  SHF.R.U32.HI R5, RZ, 0x5, R0 ;  /* 0x00000005ff057819 */ /* 0x000fe20000011600 */
[----:B------:R-:W-:Y:S01]  /*4290*/  BAR.SYNC.DEFER_BLOCKING 0x0 ;  /* 0x0000000000007b1d */ /* 0x000fe20000010000 */
[C---:B------:R-:W-:Y:S01]  /*42a0*/  IMAD.SHL.U32 R8, R0.reuse, 0x4, RZ ;  /* 0x0000000400087824 */ /* 0x040fe200078e00ff */
[C---:B------:R-:W-:Y:S01]  /*42b0*/  LOP3.LUT R7, R0.reuse, 0x1c, RZ, 0xc0, !PT ;  /* 0x0000001c00077812 */ /* 0x040fe200078ec0ff */
[----:B------:R-:W-:Y:S01]  /*42c0*/  IMAD.IADD R26, R3, 0x1, R26 ;  /* 0x00000001031a7824 */ /* 0x000fe200078e021a */
[----:B------:R-:W-:Y:S01]  /*42d0*/  F2FP.SATFINITE.E4M3.F32.PACK_AB_MERGE_C R14, R15, R14, RZ ;  /* 0x0000000e0f0e723e */ /* 0x000fe200048070ff */
[----:B------:R-:W-:Y:S01]  /*42e0*/  IMAD R5, R0, 0x20, R5 ;  /* 0x0000002000057824 */ /* 0x000fe200078e0205 */
[----:B------:R-:W-:Y:S01]  /*42f0*/  LOP3.LUT R4, R7, 0x80, R8, 0xf8, !PT ;  /* 0x0000008007047812 */ /* 0x000fe200078ef808 */
[----:B------:R-:W0:Y:S01]  /*4300*/  LDCU.128 UR12, c[0x0][0x390] ;  /* 0x00007200ff0c77ac */ /* 0x000e220008000c00 */
[----:B------:R-:W-:Y:S02]  /*4310*/  F2FP.SATFINITE.E4M3.F32.PACK_AB_MERGE_C R19, R19, R18, RZ ;  /* 0x000000121313723e */ /* 0x000fe400048070ff */
[----:B------:R-:W-:Y:S01]  /*4320*/  F2FP.SATFINITE.E4M3.F32.PACK_AB_MERGE_C R12, R13, R12, RZ ;  /* 0x0000000c0d0c723e */ /* 0x000fe200048070ff */
[----:B------:R-:W1:Y:S01]  /*4330*/  LDCU UR4, c[0x0][0x3b4] ;  /* 0x00007680ff0477ac */ /* 0x000e620008000800 */
[----:B------:R-:W-:-:S02]  /*4340*/  F2FP.SATFINITE.E4M3.F32.PACK_AB_MERGE_C R17, R17, R16, RZ ;  /* 0x000000101111723e */ /* 0x000fc400048070ff */
[----:B------:R-:W-:Y:S02]  /*4350*/  LOP3.LUT R10, R4, 0x62, R5, 0xf8, !PT ;  /* 0x00000062040a7812 */ /* 0x000fe400078ef805 */
[----:B------:R-:W-:Y:S02]  /*4360*/  LOP3.LUT R5, R14, 0xffff, RZ, 0xc0, !PT ;  /* 0x0000ffff0e057812 */ /* 0x000fe400078ec0ff */
[----:B------:R-:W-:Y:S02]  /*4370*/  LOP3.LUT R6, R19, 0xffff, RZ, 0xc0, !PT ;  /* 0x0000ffff13067812 */ /* 0x000fe400078ec0ff */
[----:B------:R-:W-:Y:S02]  /*4380*/  LOP3.LUT R4, R12, 0xffff, RZ, 0xc0, !PT ;  /* 0x0000ffff0c047812 */ /* 0x000fe400078ec0ff */
[----:B------:R-:W-:Y:S02]  /*4390*/  LOP3.LUT R7, R17, 0xffff, RZ, 0xc0, !PT ;  /* 0x0000ffff11077812 */ /* 0x000fe400078ec0ff */
[----:B------:R-:W-:-:S02]  /*43a0*/  LOP3.LUT R9, R28, 0x600, RZ, 0xc0, !PT ;  /* 0x000006001c097812 */ /* 0x000fc400078ec0ff */
[----:B------:R-:W-:Y:S02]  /*43b0*/  SHF.R.U32.HI R5, RZ, 0x8, R5 ;  /* 0x00000008ff057819 */ /* 0x000fe40000011605 */
[----:B------:R-:W-:Y:S02]  /*43c0*/  SHF.R.U32.HI R6, RZ, 0x8, R6 ;  /* 0x00000008ff067819 */ /* 0x000fe40000011606 */
[----:B------:R-:W-:Y:S02]  /*43d0*/  SHF.R.U32.HI R4, RZ, 0x8, R4 ;  /* 0x00000008ff047819 */ /* 0x000fe40000011604 */
[----:B------:R-:W-:Y:S02]  /*43e0*/  SHF.R.U32.HI R7, RZ, 0x8, R7 ;  /* 0x00000008ff077819 */ /* 0x000fe40000011607 */
[----:B------:R-:W-:Y:S02]  /*43f0*/  LOP3.LUT R10, R10, 0x100, R29, 0xf8, !PT ;  /* 0x000001000a0a7812 */ /* 0x000fe400078ef81d */
[----:B------:R-:W-:-:S02]  /*4400*/  PRMT R11, R17, 0x7604, R12 ;  /* 0x00007604110b7816 */ /* 0x000fc4000000000c */
[----:B------:R-:W-:Y:S01]  /*4410*/  LOP3.LUT R9, R9, 0x7c, R8, 0xf8, !PT ;  /* 0x0000007c09097812 */ /* 0x000fe200078ef808 */
[----:B------:R-:W2:Y:S01]  /*4420*/  LDC R17, c[0x0][0x3b8] ;  /* 0x0000ee00ff117b82 */ /* 0x000ea20000000800 */
[----:B------:R-:W-:Y:S01]  /*4430*/  PRMT R12, R6, 0x7604, R5 ;  /* 0x00007604060c7816 */ /* 0x000fe20000000005 */
[----:B------:R-:W-:Y:S01]  /*4440*/  STS.U16 [R10+UR5], R11 ;  /* 0x0000000b0a007988 */ /* 0x000fe20008000405 */
[----:B------:R-:W-:Y:S02]  /*4450*/  PRMT R8, R7, 0x7604, R4 ;  /* 0x0000760407087816 */ /* 0x000fe40000000004 */
[C---:B------:R-:W-:Y:S02]  /*4460*/  LOP3.LUT R5, R10.reuse, 0x40, RZ, 0x3c, !PT ;  /* 0x000000400a057812 */ /* 0x040fe400078e3cff */
[----:B------:R-:W-:Y:S02]  /*4470*/  PRMT R13, R19, 0x7604, R14 ;  /* 0x00007604130d7816 */ /* 0x000fe4000000000e */
[C---:B------:R-:W-:Y:S01]  /*4480*/  LOP3.LUT R6, R10.reuse, 0x20, RZ, 0x3c, !PT ;  /* 0x000000200a067812 */ /* 0x040fe200078e3cff */
[----:B------:R-:W-:Y:S01]  /*4490*/  STS.U16 [R5+UR5+0x400], R8 ;  /* 0x0004000805007988 */ /* 0x000fe20008000405 */
[----:B------:R-:W-:-:S02]  /*44a0*/  LOP3.LUT R7, R10, 0x60, RZ, 0x3c, !PT ;  /* 0x000000600a077812 */ /* 0x000fc400078e3cff */
[----:B------:R-:W-:Y:S01]  /*44b0*/  LOP3.LUT R9, R9, 0xe0, R0, 0x78, !PT ;  /* 0x000000e009097812 */ /* 0x000fe200078e7800 */
[----:B------:R3:W-:Y:S01]  /*44c0*/  STS.U16 [R6+UR5+0x200], R13 ;  /* 0x0002000d06007988 */ /* 0x0007e20008000405 */
[C---:B0-----:R-:W-:Y:S01]  /*44d0*/  ISETP.GE.AND P0, PT, R24.reuse, UR14, PT ;  /* 0x0000000e18007c0c */ /* 0x041fe2000bf06270 */
[----:B-1----:R-:W-:Y:S01]  /*44e0*/  IMAD R24, R24, UR4, RZ ;  /* 0x0000000418187c24 */ /* 0x002fe2000f8e02ff */
[----:B------:R-:W-:Y:S01]  /*44f0*/  LOP3.LUT R4, R3, R2, RZ, 0xfc, !PT ;  /* 0x0000000203047212 */ /* 0x000fe200078efcff */
[----:B------:R2:W-:Y:S01]  /*4500*/  STS.U16 [R7+UR5+0x600], R12 ;  /* 0x0006000c07007988 */ /* 0x0005e20008000405 */
[----:B------:R-:W-:Y:S02]  /*4510*/  LEA.HI R0, R0, R3, RZ, 0x1c ;  /* 0x0000000300007211 */ /* 0x000fe400078fe0ff */
[----:B------:R-:W-:Y:S01]  /*4520*/  IADD3 R16, P1, PT, R24, UR12, RZ ;  /* 0x0000000c18107c10 */ /* 0x000fe2000ff3e0ff */
[----:B------:R-:W-:Y:S01]  /*4530*/  BAR.SYNC.DEFER_BLOCKING 0x0 ;  /* 0x0000000000007b1d */ /* 0x000fe20000010000 */
[----:B------:R-:W-:Y:S01]  /*4540*/  ISETP.LT.AND P2, PT, R4, UR15, !P0 ;  /* 0x0000000f04007c0c */ /* 0x000fe2000c741270 */
[----:B------:R-:W-:Y:S01]  /*4550*/  VIADD R0, R0, 0x70 ;  /* 0x0000007000007836 */ /* 0x000fe20000000000 */
[----:B------:R-:W-:-:S02]  /*4560*/  LEA.HI.X.SX32 R24, R24, UR13, 0x1, P1 ;  /* 0x0000000d18187c11 */ /* 0x000fc400088f0eff */
[C-C-:B---3--:R-:W-:Y:S01]  /*4570*/  LOP3.LUT R6, R3.reuse, 0x10, R2.reuse, 0xfe, !PT ;  /* 0x0000001003067812 */ /* 0x148fe200078efe02 */
[-C--:B--2---:R-:W-:Y:S01]  /*4580*/  IMAD R7, R4, R17.reuse, RZ ;  /* 0x0000001104077224 */ /* 0x084fe200078e02ff */
[--C-:B------:R-:W-:Y:S01]  /*4590*/  LOP3.LUT R10, R3, 0x60, R2.reuse, 0xfe, !PT ;  /* 0x00000060030a7812 */ /* 0x100fe200078efe02 */
[-C--:B------:R-:W-:Y:S01]  /*45a0*/  IMAD R15, R0, R17.reuse, RZ ;  /* 0x00000011000f7224 */ /* 0x080fe200078e02ff */
[C---:B------:R-:W-:Y:S01]  /*45b0*/  ISETP.LT.AND P3, PT, R6.reuse, UR15, !P0 ;  /* 0x0000000f06007c0c */ /* 0x040fe2000c761270 */
[----:B------:R-:W-:Y:S01]  /*45c0*/  IMAD R8, R6, R17, RZ ;  /* 0x0000001106087224 */ /* 0x000fe200078e02ff */
[----:B------:R-:W-:Y:S01]  /*45d0*/  IADD3 R4, P1, PT, R7, R16, RZ ;  /* 0x0000001007047210 */ /* 0x000fe20007f3e0ff */
[----:B------:R-:W-:Y:S01]  /*45e0*/  IMAD R12, R17, 0x40, R7 ;  /* 0x00000040110c7824 */ /* 0x000fe200078e0207 */
[----:B------:R-:W-:Y:S02]  /*45f0*/  LOP3.LUT R20, R3, 0x50, R2, 0xfe, !PT ;  /* 0x0000005003147812 */ /* 0x000fe400078efe02 */
[----:B------:R-:W-:-:S02]  /*4600*/  LEA.HI.X.SX32 R5, R7, R24, 0x1, P1 ;  /* 0x0000001807057211 */ /* 0x000fc400008f0eff */
[C-C-:B------:R-:W-:Y:S02]  /*4610*/  LOP3.LUT R11, R3.reuse, 0x40, R2.reuse, 0xfe, !PT ;  /* 0x00000040030b7812 */ /* 0x140fe400078efe02 */
[----:B------:R-:W-:Y:S02]  /*4620*/  LOP3.LUT R3, R3, 0x20, R2, 0xfe, !PT ;  /* 0x0000002003037812 */ /* 0x000fe400078efe02 */
[C---:B------:R-:W-:Y:S01]  /*4630*/  ISETP.LT.AND P4, PT, R26.reuse, UR15, !P0 ;  /* 0x0000000f1a007c0c */ /* 0x040fe2000c781270 */
[-C--:B------:R-:W-:Y:S01]  /*4640*/  IMAD R26, R26, R17.reuse, RZ ;  /* 0x000000111a1a7224 */ /* 0x080fe200078e02ff */
[C---:B------:R-:W-:Y:S01]  /*4650*/  ISETP.LT.AND P5, PT, R3.reuse, UR15, !P0 ;  /* 0x0000000f03007c0c */ /* 0x040fe2000c7a1270 */
[----:B------:R-:W0:Y:S01]  /*4660*/  LDS R18, [R9+UR5] ;  /* 0x0000000509127984 */ /* 0x000e220008000800 */
[----:B------:R-:W-:Y:S02]  /*4670*/  ISETP.LT.AND P1, PT, R10, UR15, !P0 ;  /* 0x0000000f0a007c0c */ /* 0x000fe4000c721270 */
[C---:B------:R-:W-:Y:S01]  /*4680*/  IADD3 R6, P6, PT, R26.reuse, R16, RZ ;  /* 0x000000101a067210 */ /* 0x040fe20007fde0ff */
[----:B------:R1:W2:Y:S03]  /*4690*/  LDS R19, [R9+UR5+0x100] ;  /* 0x0001000509137984 */ /* 0x0002a60008000800 */
[----:B------:R-:W-:Y:S01]  /*46a0*/  LEA.HI.X.SX32 R7, R26, R24, 0x1, P6 ;  /* 0x000000181a077211 */ /* 0x000fe200030f0eff */
[----:B-1----:R-:W-:Y:S01]  /*46b0*/  IMAD R9, R3, R17, RZ ;  /* 0x0000001103097224 */ /* 0x002fe200078e02ff */
[----:B0-----:R-:W-:-:S02]  /*46c0*/  PRMT R13, R18, 0x7770, RZ ;  /* 0x00007770120d7816 */ /* 0x001fc400000000ff */
[C---:B------:R-:W-:Y:S02]  /*46d0*/  PRMT R21, R18.reuse, 0x7772, RZ ;  /* 0x0000777212157816 */ /* 0x040fe400000000ff */
[----:B------:R-:W-:Y:S01]  /*46e0*/  PRMT R23, R18, 0x7773, RZ ;  /* 0x0000777312177816 */ /* 0x000fe200000000ff */
[----:B------:R0:W-:Y:S01]  /*46f0*/  @P2 STG.E.U8 desc[UR8][R4.64], R13 ;  /* 0x0000000d04002986 */ /* 0x0001e2000c101108 */
[C---:B------:R-:W-:Y:S02]  /*4700*/  IADD3 R2, P2, PT, R8.reuse, R16, RZ ;  /* 0x0000001008027210 */ /* 0x040fe40007f5e0ff */
[----:B--2---:R-:W-:Y:S02]  /*4710*/  PRMT R25, R19, 0x7771, RZ ;  /* 0x0000777113197816 */ /* 0x004fe400000000ff */
[----:B------:R-:W-:Y:S02]  /*4720*/  LEA.HI.X.SX32 R3, R8, R24, 0x1, P2 ;  /* 0x0000001808037211 */ /* 0x000fe400010f0eff */
[----:B------:R-:W-:-:S03]  /*4730*/  IADD3 R8, P2, PT, R12, R16, RZ ;  /* 0x000000100c087210 */ /* 0x000fc60007f5e0ff */
[----:B------:R1:W-:Y:S01]  /*4740*/  @P3 STG.E.U8 desc[UR8][R2.64], R21 ;  /* 0x0000001502003986 */ /* 0x0003e2000c101108 */
[----:B0-----:R-:W-:Y:S01]  /*4750*/  IMAD R13, R17, 0x10, R12 ;  /* 0x00000010110d7824 */ /* 0x001fe200078e020c */
[----:B------:R-:W-:-:S03]  /*4760*/  IADD3 R4, P3, PT, R9, R16, RZ ;  /* 0x0000001009047210 */ /* 0x000fc60007f7e0ff */
[----:B------:R-:W-:Y:S01]  /*4770*/  IMAD R14, R17, 0x10, R13 ;  /* 0x00000010110e7824 */ /* 0x000fe200078e020d */
[-C--:B------:R-:W-:Y:S02]  /*4780*/  LEA.HI.X.SX32 R5, R9, R24.reuse, 0x1, P3 ;  /* 0x0000001809057211 */ /* 0x080fe400018f0eff */
[----:B------:R-:W-:Y:S02]  /*4790*/  LEA.HI.X.SX32 R9, R12, R24, 0x1, P2 ;  /* 0x000000180c097211 */ /* 0x000fe400010f0eff */
[-C--:B------:R-:W-:Y:S02]  /*47a0*/  IADD3 R10, P6, PT, R13, R16.reuse, RZ ;  /* 0x000000100d0a7210 */ /* 0x080fe40007fde0ff */
[C---:B-1----:R-:W-:Y:S02]  /*47b0*/  IADD3 R2, P2, PT, R14.reuse, R16, RZ ;  /* 0x000000100e027210 */ /* 0x042fe40007f5e0ff */
[----:B------:R-:W-:Y:S02]  /*47c0*/  ISETP.LT.AND P3, PT, R11, UR15, !P0 ;  /* 0x0000000f0b007c0c */ /* 0x000fe4000c761270 */
[----:B------:R-:W-:-:S02]  /*47d0*/  LEA.HI.X.SX32 R3, R14, R24, 0x1, P2 ;  /* 0x000000180e037211 */ /* 0x000fc400010f0eff */
[----:B------:R-:W-:Y:S02]  /*47e0*/  LEA.HI.X.SX32 R11, R13, R24, 0x1, P6 ;  /* 0x000000180d0b7211 */ /* 0x000fe400030f0eff */
[----:B------:R-:W-:Y:S02]  /*47f0*/  ISETP.LT.AND P2, PT, R20, UR15, !P0 ;  /* 0x0000000f14007c0c */ /* 0x000fe4000c741270 */
[----:B------:R-:W-:Y:S02]  /*4800*/  IADD3 R12, P6, PT, R15, R16, RZ ;  /* 0x000000100f0c7210 */ /* 0x000fe40007fde0ff */
[----:B------:R-:W-:Y:S02]  /*4810*/  ISETP.LT.AND P0, PT, R0, UR15, !P0 ;  /* 0x0000000f00007c0c */ /* 0x000fe4000c701270 */
[----:B------:R-:W-:Y:S02]  /*4820*/  PRMT R17, R19, 0x7770, RZ ;  /* 0x0000777013117816 */ /* 0x000fe400000000ff */
[----:B------:R-:W-:-:S02]  /*4830*/  LEA.HI.X.SX32 R13, R15, R24, 0x1, P6 ;  /* 0x000000180f0d7211 */ /* 0x000fc400030f0eff */
[C---:B------:R-:W-:Y:S01]  /*4840*/  PRMT R15, R19.reuse, 0x7772, RZ ;  /* 0x00007772130f7816 */ /* 0x040fe200000000ff */
[----:B------:R0:W-:Y:S01]  /*4850*/  @P5 STG.E.U8 desc[UR8][R4.64], R17 ;  /* 0x0000001104005986 */ /* 0x0001e2000c101108 */
[----:B------:R-:W-:Y:S02]  /*4860*/  PRMT R21, R18, 0x7771, RZ ;  /* 0x0000777112157816 */ /* 0x000fe400000000ff */
[----:B------:R-:W-:Y:S01]  /*4870*/  PRMT R19, R19, 0x7773, RZ ;  /* 0x0000777313137816 */ /* 0x000fe200000000ff */
[----:B------:R0:W-:Y:S04]  /*4880*/  @P4 STG.E.U8 desc[UR8][R6.64], R15 ;  /* 0x0000000f06004986 */ /* 0x0001e8000c101108 */
[----:B------:R0:W-:Y:S04]  /*4890*/  @P3 STG.E.U8 desc[UR8][R8.64], R21 ;  /* 0x0000001508003986 */ /* 0x0001e8000c101108 */
[----:B------:R0:W-:Y:S04]  /*48a0*/  @P2 STG.E.U8 desc[UR8][R10.64], R23 ;  /* 0x000000170a002986 */ /* 0x0001e8000c101108 */
[----:B------:R0:W-:Y:S01]  /*48b0*/  @P1 STG.E.U8 desc[UR8][R2.64], R25 ;  /* 0x0000001902001986 */ /* 0x0001e2000c101108 */
[----:B------:R-:W-:Y:S05]  /*48c0*/  @!P0 EXIT ;  /* 0x000000000000894d */ /* 0x000fea0003800000 */
[----:B------:R-:W-:Y:S01]  /*48d0*/  STG.E.U8 desc[UR8][R12.64], R19 ;  /* 0x000000130c007986 */ /* 0x000fe2000c101108 */
[----:B------:R-:W-:Y:S05]  /*48e0*/  EXIT ;  /* 0x000000000000794d */ /* 0x000fea0003800000 */
.L_x_3:
[----:B------:R-:W-:-:S00]  /*48f0*/  BRA `(.L_x_3) ;  /* 0xfffffffc00fc7947 */ /* 0x000fc0000383ffff */
[----:B------:R-:W-:-:S00]  /*4900*/  NOP ;  /* 0x0000000000007918 */ /* 0x000fc00000000000 */
[----:B------:R-:W-:-:S00]  /*4910*/  NOP ;  /* 0x0000000000007918 */ /* 0x000fc00000000000 */
[----:B------:R-:W-:-:S00]  /*4920*/  NOP ;  /* 0x0000000000007918 */ /* 0x000fc00000000000 */
[----:B------:R-:W-:-:S00]  /*4930*/  NOP ;  /* 0x0000000000007918 */ /* 0x000fc00000000000 */
[----:B------:R-:W-:-:S00]  /*4940*/  NOP ;  /* 0x0000000000007918 */ /* 0x000fc00000000000 */
[----:B------:R-:W-:-:S00]  /*4950*/  NOP ;  /* 0x0000000000007918 */ /* 0x000fc00000000000 */
[----:B------:R-:W-:-:S00]  /*4960*/  NOP ;  /* 0x0000000000007918 */ /* 0x000fc00000000000 */
[----:B------:R-:W-:-:S00]  /*4970*/  NOP ;  /* 0x0000000000007918 */ /* 0x000fc00000000000 */
.L_x_4:


//--------------------- .nv.shared.matmul_kernel  --------------------------
	.section	.nv.shared.matmul_kernel,"aw",@nobits
	.sectionflags	@""
	.align	16
	.zero		1024


//--------------------- .nv.shared.reserved.0     --------------------------
	.section	.nv.shared.reserved.0,"aw",@nobits
	.weak		__nv_reservedSMEM_offset_0_alias
	.size		__nv_reservedSMEM_offset_0_alias, 0, 64
	.other		__nv_reservedSMEM_offset_0_alias,@"STO_CUDA_RESERVED_SHARED STV_DEFAULT"
__nv_reservedSMEM_offset_0_alias:
	.zero		0
	.zero		64


//--------------------- .nv.constant0.matmul_kernel --------------------------
	.section	.nv.constant0.matmul_kernel,"a",@progbits
	.sectionflags	@""
	.align	4
.nv.constant0.matmul_kernel:
	.zero		976


//--------------------- SYMBOLS --------------------------

	.type		.nv.reservedSmem.offset0,@object
	.size		.nv.reservedSmem.offset0,0x4
	.type		.nv.reservedSmem.cap,@object
	.size		.nv.reservedSmem.cap,0x4
